	.target	sm_100a

	.elftype	@"ET_EXEC"


//--------------------- .note.nv.tkinfo           --------------------------
	.section	.note.nv.tkinfo,"",@"SHT_NOTE"
	.sectionflags	@"SHF_NOTE_NV_TKINFO"
	.tkinfo
        /*0018*/ 	.word	0x00000002
        /*0030*/ 	.string	""
        /*0030*/ 	.string	"ptxas"
        /*0030*/ 	.string	"Cuda compilation tools, release 13.0, V13.0.88"
        /*0030*/ 	.string	"Build cuda_13.0.r13.0/compiler.36424714_0"
        /*0030*/ 	.string	"-arch sm_100a -m 64 "



//--------------------- .note.nv.cuinfo           --------------------------
	.section	.note.nv.cuinfo,"",@"SHT_NOTE"
	.sectionflags	@"SHF_NOTE_NV_CUINFO"
        /*0018*/ 	.short	0x0002
        /*001a*/ 	.short	0x0064
        /*001c*/ 	.short	0x0082
	.zero		2


//--------------------- .nv.info                  --------------------------
	.section	.nv.info,"",@"SHT_CUDA_INFO"
	.align	4


	//----- nvinfo : EIATTR_REGCOUNT
	.align		4
        /*0000*/ 	.byte	0x04, 0x2f
        /*0002*/ 	.short	(.L_19 - .L_18)
	.align		4
.L_18:
        /*0004*/ 	.word	index@(_ZN7cutlass13device_kernelINS_4gemm6kernel13GemmUniversalIN4cute5tupleIJiiiiEEENS1_10collective13CollectiveMmaINS1_46MainloopSm100TmaUmmaWarpSpecializedBlockScaledILi4ELi2ELi2ENS5_IJNS4_1CILi1EEENSA_ILi8EEESB_EEEEENS5_IJNSA_ILi128EEENSA_ILi64EEENSA_ILi256EEEEEENS5_IJNS_12float_e5m2_tENS_13float_ue8m0_tEEEENS5_IJNS5_IJlSB_lEEENS4_6LayoutINS5_IJNS5_IJNS5_IJNSA_ILi32EEENSA_ILi4EEEEEEiEEESR_NS5_IJSB_iEEEEEENS5_IJNS5_IJNS5_IJNSA_ILi16EEESP_EEEiEEENS5_IJNS5_IJNSA_ILi0EEESB_EEENSA_ILi512EEEEEENS5_IJSX_iEEEEEEEEEEESL_S14_NS4_8TiledMMAINS4_8MMA_AtomIJNS4_21SM100_MMA_MXF8F6F4_SSISJ_SJ_fSK_Li128ELi64ELNS4_4UMMA5MajorE0ELS19_0ELNS18_7ScaleInE0ELS1A_0EEEEEENSN_INS5_IJSB_SB_SB_EEENS5_IJSX_SX_SX_EEEEENS5_IJNS4_10UnderscoreES1G_S1G_EEEEENS5_IJNS4_23SM90_TMA_LOAD_MULTICASTES1J_EEENS5_IJNS4_14ComposedLayoutINS4_7SwizzleILi3ELi4ELi3EEENS4_18smem_ptr_flag_bitsILi8EEENSN_INS5_IJSC_SF_EEENS5_IJSF_SB_EEEEEEENSN_INS5_IJNS5_IJNS5_IJSQ_SB_EEENS5_IJSO_SB_EEEEEESB_NS5_IJSP_NSA_ILi2EEEEEEEEENS5_IJNS5_IJNS5_IJSV_SZ_EEESY_EEESX_NS5_IJSB_SZ_EEEEEEEEEEEvNS4_8identityENS5_IJNS4_13SM90_TMA_LOADES27_EEES25_vS26_EENS_8epilogue10collective18CollectiveEpilogueINS2A_23Sm100TmaWarpSpecializedILi3ELi2ELi32ELb1ELb0EEEJSI_NS5_IJNSN_ISF_SB_EENSN_ISO_SB_EEEEENS_10bfloat16_tESM_S2I_SM_NS2A_6fusion15FusionCallbacksIS2E_NS2J_17LinearCombinationIS2I_fS2I_fLNS_15FloatRoundStyleE2EEESI_S2H_JEEENS4_5SM1004TMEM4LOAD26SM100_TMEM_LOAD_32dp32b32xES27_NS1L_INS1M_ILi2ELi4ELi3EEENS1O_ILi16EEENSN_INS5_IJSC_SO_EEES1V_EEEENS4_39AutoVectorizingCopyWithAssumedAlignmentILi128EEENS4_14SM90_TMA_STOREES2X_S2Z_S2Z_EEEvvEEEEvNT_6ParamsE)
        /*0008*/ 	.word	0x0000006f


	//----- nvinfo : EIATTR_FRAME_SIZE
	.align		4
.L_19:
        /*000c*/ 	.byte	0x04, 0x11
        /*000e*/ 	.short	(.L_21 - .L_20)
	.align		4
.L_20:
        /*0010*/ 	.word	index@($__internal_2_$__cuda_sm10x_tcgen05_guardrail_trap_unallocated_columns_being_dealloced)
        /*0014*/ 	.word	0x00000000


	//----- nvinfo : EIATTR_FRAME_SIZE
	.align		4
.L_21:
        /*0018*/ 	.byte	0x04, 0x11
        /*001a*/ 	.short	(.L_23 - .L_22)
	.align		4
.L_22:
        /*001c*/ 	.word	index@($__internal_1_$__cuda_sm10x_tcgen05_guardrail_trap_phase_invalid_during_alloc)
        /*0020*/ 	.word	0x00000000


	//----- nvinfo : EIATTR_FRAME_SIZE
	.align		4
.L_23:
        /*0024*/ 	.byte	0x04, 0x11
        /*0026*/ 	.short	(.L_25 - .L_24)
	.align		4
.L_24:
        /*0028*/ 	.word	index@($__internal_0_$__cuda_sm10x_tcgen05_guardrail_trap_col_being_dealloced_not_returned_by_alloc)
        /*002c*/ 	.word	0x00000000


	//----- nvinfo : EIATTR_FRAME_SIZE
	.align		4
.L_25:
        /*0030*/ 	.byte	0x04, 0x11
        /*0032*/ 	.short	(.L_27 - .L_26)
	.align		4
.L_26:
        /*0034*/ 	.word	index@(_ZN7cutlass13device_kernelINS_4gemm6kernel13GemmUniversalIN4cute5tupleIJiiiiEEENS1_10collective13CollectiveMmaINS1_46MainloopSm100TmaUmmaWarpSpecializedBlockScaledILi4ELi2ELi2ENS5_IJNS4_1CILi1EEENSA_ILi8EEESB_EEEEENS5_IJNSA_ILi128EEENSA_ILi64EEENSA_ILi256EEEEEENS5_IJNS_12float_e5m2_tENS_13float_ue8m0_tEEEENS5_IJNS5_IJlSB_lEEENS4_6LayoutINS5_IJNS5_IJNS5_IJNSA_ILi32EEENSA_ILi4EEEEEEiEEESR_NS5_IJSB_iEEEEEENS5_IJNS5_IJNS5_IJNSA_ILi16EEESP_EEEiEEENS5_IJNS5_IJNSA_ILi0EEESB_EEENSA_ILi512EEEEEENS5_IJSX_iEEEEEEEEEEESL_S14_NS4_8TiledMMAINS4_8MMA_AtomIJNS4_21SM100_MMA_MXF8F6F4_SSISJ_SJ_fSK_Li128ELi64ELNS4_4UMMA5MajorE0ELS19_0ELNS18_7ScaleInE0ELS1A_0EEEEEENSN_INS5_IJSB_SB_SB_EEENS5_IJSX_SX_SX_EEEEENS5_IJNS4_10UnderscoreES1G_S1G_EEEEENS5_IJNS4_23SM90_TMA_LOAD_MULTICASTES1J_EEENS5_IJNS4_14ComposedLayoutINS4_7SwizzleILi3ELi4ELi3EEENS4_18smem_ptr_flag_bitsILi8EEENSN_INS5_IJSC_SF_EEENS5_IJSF_SB_EEEEEEENSN_INS5_IJNS5_IJNS5_IJSQ_SB_EEENS5_IJSO_SB_EEEEEESB_NS5_IJSP_NSA_ILi2EEEEEEEEENS5_IJNS5_IJNS5_IJSV_SZ_EEESY_EEESX_NS5_IJSB_SZ_EEEEEEEEEEEvNS4_8identityENS5_IJNS4_13SM90_TMA_LOADES27_EEES25_vS26_EENS_8epilogue10collective18CollectiveEpilogueINS2A_23Sm100TmaWarpSpecializedILi3ELi2ELi32ELb1ELb0EEEJSI_NS5_IJNSN_ISF_SB_EENSN_ISO_SB_EEEEENS_10bfloat16_tESM_S2I_SM_NS2A_6fusion15FusionCallbacksIS2E_NS2J_17LinearCombinationIS2I_fS2I_fLNS_15FloatRoundStyleE2EEESI_S2H_JEEENS4_5SM1004TMEM4LOAD26SM100_TMEM_LOAD_32dp32b32xES27_NS1L_INS1M_ILi2ELi4ELi3EEENS1O_ILi16EEENSN_INS5_IJSC_SO_EEES1V_EEEENS4_39AutoVectorizingCopyWithAssumedAlignmentILi128EEENS4_14SM90_TMA_STOREES2X_S2Z_S2Z_EEEvvEEEEvNT_6ParamsE)
        /*0038*/ 	.word	0x00000000


	//----- nvinfo : EIATTR_MIN_STACK_SIZE
	.align		4
.L_27:
        /*003c*/ 	.byte	0x04, 0x12
        /*003e*/ 	.short	(.L_29 - .L_28)
	.align		4
.L_28:
        /*0040*/ 	.word	index@(_ZN7cutlass13device_kernelINS_4gemm6kernel13GemmUniversalIN4cute5tupleIJiiiiEEENS1_10collective13CollectiveMmaINS1_46MainloopSm100TmaUmmaWarpSpecializedBlockScaledILi4ELi2ELi2ENS5_IJNS4_1CILi1EEENSA_ILi8EEESB_EEEEENS5_IJNSA_ILi128EEENSA_ILi64EEENSA_ILi256EEEEEENS5_IJNS_12float_e5m2_tENS_13float_ue8m0_tEEEENS5_IJNS5_IJlSB_lEEENS4_6LayoutINS5_IJNS5_IJNS5_IJNSA_ILi32EEENSA_ILi4EEEEEEiEEESR_NS5_IJSB_iEEEEEENS5_IJNS5_IJNS5_IJNSA_ILi16EEESP_EEEiEEENS5_IJNS5_IJNSA_ILi0EEESB_EEENSA_ILi512EEEEEENS5_IJSX_iEEEEEEEEEEESL_S14_NS4_8TiledMMAINS4_8MMA_AtomIJNS4_21SM100_MMA_MXF8F6F4_SSISJ_SJ_fSK_Li128ELi64ELNS4_4UMMA5MajorE0ELS19_0ELNS18_7ScaleInE0ELS1A_0EEEEEENSN_INS5_IJSB_SB_SB_EEENS5_IJSX_SX_SX_EEEEENS5_IJNS4_10UnderscoreES1G_S1G_EEEEENS5_IJNS4_23SM90_TMA_LOAD_MULTICASTES1J_EEENS5_IJNS4_14ComposedLayoutINS4_7SwizzleILi3ELi4ELi3EEENS4_18smem_ptr_flag_bitsILi8EEENSN_INS5_IJSC_SF_EEENS5_IJSF_SB_EEEEEEENSN_INS5_IJNS5_IJNS5_IJSQ_SB_EEENS5_IJSO_SB_EEEEEESB_NS5_IJSP_NSA_ILi2EEEEEEEEENS5_IJNS5_IJNS5_IJSV_SZ_EEESY_EEESX_NS5_IJSB_SZ_EEEEEEEEEEEvNS4_8identityENS5_IJNS4_13SM90_TMA_LOADES27_EEES25_vS26_EENS_8epilogue10collective18CollectiveEpilogueINS2A_23Sm100TmaWarpSpecializedILi3ELi2ELi32ELb1ELb0EEEJSI_NS5_IJNSN_ISF_SB_EENSN_ISO_SB_EEEEENS_10bfloat16_tESM_S2I_SM_NS2A_6fusion15FusionCallbacksIS2E_NS2J_17LinearCombinationIS2I_fS2I_fLNS_15FloatRoundStyleE2EEESI_S2H_JEEENS4_5SM1004TMEM4LOAD26SM100_TMEM_LOAD_32dp32b32xES27_NS1L_INS1M_ILi2ELi4ELi3EEENS1O_ILi16EEENSN_INS5_IJSC_SO_EEES1V_EEEENS4_39AutoVectorizingCopyWithAssumedAlignmentILi128EEENS4_14SM90_TMA_STOREES2X_S2Z_S2Z_EEEvvEEEEvNT_6ParamsE)
        /*0044*/ 	.word	0x00000000
.L_29:


//--------------------- .nv.compat                --------------------------
	.section	.nv.compat,"",@"SHT_CUDA_COMPAT_INFO"
	.align	4
        /*0000*/ 	.byte	0x02, 0x09, 0x01, 0x00, 0x02, 0x02, 0x02, 0x00, 0x02, 0x05, 0x05, 0x00, 0x03, 0x07, 0x01, 0x01
        /*0010*/ 	.byte	0x02, 0x03, 0x01, 0x00, 0x02, 0x06, 0x01, 0x00, 0x04, 0x0b, 0x08, 0x00, 0x09, 0x00, 0x00, 0x00
        /*0020*/ 	.byte	0x00, 0x00, 0x00, 0x00


//--------------------- .nv.info._ZN7cutlass13device_kernelINS_4gemm6kernel13GemmUniversalIN4cute5tupleIJiiiiEEENS1_10collective13CollectiveMmaINS1_46MainloopSm100TmaUmmaWarpSpecializedBlockScaledILi4ELi2ELi2ENS5_IJNS4_1CILi1EEENSA_ILi8EEESB_EEEEENS5_IJNSA_ILi128EEENSA_ILi64EEENSA_ILi256EEEEEENS5_IJNS_12float_e5m2_tENS_13float_ue8m0_tEEEENS5_IJNS5_IJlSB_lEEENS4_6LayoutINS5_IJNS5_IJNS5_IJNSA_ILi32EEENSA_ILi4EEEEEEiEEESR_NS5_IJSB_iEEEEEENS5_IJNS5_IJNS5_IJNSA_ILi16EEESP_EEEiEEENS5_IJNS5_IJNSA_ILi0EEESB_EEENSA_ILi512EEEEEENS5_IJSX_iEEEEEEEEEEESL_S14_NS4_8TiledMMAINS4_8MMA_AtomIJNS4_21SM100_MMA_MXF8F6F4_SSISJ_SJ_fSK_Li128ELi64ELNS4_4UMMA5MajorE0ELS19_0ELNS18_7ScaleInE0ELS1A_0EEEEEENSN_INS5_IJSB_SB_SB_EEENS5_IJSX_SX_SX_EEEEENS5_IJNS4_10UnderscoreES1G_S1G_EEEEENS5_IJNS4_23SM90_TMA_LOAD_MULTICASTES1J_EEENS5_IJNS4_14ComposedLayoutINS4_7SwizzleILi3ELi4ELi3EEENS4_18smem_ptr_flag_bitsILi8EEENSN_INS5_IJSC_SF_EEENS5_IJSF_SB_EEEEEEENSN_INS5_IJNS5_IJNS5_IJSQ_SB_EEENS5_IJSO_SB_EEEEEESB_NS5_IJSP_NSA_ILi2EEEEEEEEENS5_IJNS5_IJNS5_IJSV_SZ_EEESY_EEESX_NS5_IJSB_SZ_EEEEEEEEEEEvNS4_8identityENS5_IJNS4_13SM90_TMA_LOADES27_EEES25_vS26_EENS_8epilogue10collective18CollectiveEpilogueINS2A_23Sm100TmaWarpSpecializedILi3ELi2ELi32ELb1ELb0EEEJSI_NS5_IJNSN_ISF_SB_EENSN_ISO_SB_EEEEENS_10bfloat16_tESM_S2I_SM_NS2A_6fusion15FusionCallbacksIS2E_NS2J_17LinearCombinationIS2I_fS2I_fLNS_15FloatRoundStyleE2EEESI_S2H_JEEENS4_5SM1004TMEM4LOAD26SM100_TMEM_LOAD_32dp32b32xES27_NS1L_INS1M_ILi2ELi4ELi3EEENS1O_ILi16EEENSN_INS5_IJSC_SO_EEES1V_EEEENS4_39AutoVectorizingCopyWithAssumedAlignmentILi128EEENS4_14SM90_TMA_STOREES2X_S2Z_S2Z_EEEvvEEEEvNT_6ParamsE --------------------------
	.section	.nv.info._ZN7cutlass13device_kernelINS_4gemm6kernel13GemmUniversalIN4cute5tupleIJiiiiEEENS1_10collective13CollectiveMmaINS1_46MainloopSm100TmaUmmaWarpSpecializedBlockScaledILi4ELi2ELi2ENS5_IJNS4_1CILi1EEENSA_ILi8EEESB_EEEEENS5_IJNSA_ILi128EEENSA_ILi64EEENSA_ILi256EEEEEENS5_IJNS_12float_e5m2_tENS_13float_ue8m0_tEEEENS5_IJNS5_IJlSB_lEEENS4_6LayoutINS5_IJNS5_IJNS5_IJNSA_ILi32EEENSA_ILi4EEEEEEiEEESR_NS5_IJSB_iEEEEEENS5_IJNS5_IJNS5_IJNSA_ILi16EEESP_EEEiEEENS5_IJNS5_IJNSA_ILi0EEESB_EEENSA_ILi512EEEEEENS5_IJSX_iEEEEEEEEEEESL_S14_NS4_8TiledMMAINS4_8MMA_AtomIJNS4_21SM100_MMA_MXF8F6F4_SSISJ_SJ_fSK_Li128ELi64ELNS4_4UMMA5MajorE0ELS19_0ELNS18_7ScaleInE0ELS1A_0EEEEEENSN_INS5_IJSB_SB_SB_EEENS5_IJSX_SX_SX_EEEEENS5_IJNS4_10UnderscoreES1G_S1G_EEEEENS5_IJNS4_23SM90_TMA_LOAD_MULTICASTES1J_EEENS5_IJNS4_14ComposedLayoutINS4_7SwizzleILi3ELi4ELi3EEENS4_18smem_ptr_flag_bitsILi8EEENSN_INS5_IJSC_SF_EEENS5_IJSF_SB_EEEEEEENSN_INS5_IJNS5_IJNS5_IJSQ_SB_EEENS5_IJSO_SB_EEEEEESB_NS5_IJSP_NSA_ILi2EEEEEEEEENS5_IJNS5_IJNS5_IJSV_SZ_EEESY_EEESX_NS5_IJSB_SZ_EEEEEEEEEEEvNS4_8identityENS5_IJNS4_13SM90_TMA_LOADES27_EEES25_vS26_EENS_8epilogue10collective18CollectiveEpilogueINS2A_23Sm100TmaWarpSpecializedILi3ELi2ELi32ELb1ELb0EEEJSI_NS5_IJNSN_ISF_SB_EENSN_ISO_SB_EEEEENS_10bfloat16_tESM_S2I_SM_NS2A_6fusion15FusionCallbacksIS2E_NS2J_17LinearCombinationIS2I_fS2I_fLNS_15FloatRoundStyleE2EEESI_S2H_JEEENS4_5SM1004TMEM4LOAD26SM100_TMEM_LOAD_32dp32b32xES27_NS1L_INS1M_ILi2ELi4ELi3EEENS1O_ILi16EEENSN_INS5_IJSC_SO_EEES1V_EEEENS4_39AutoVectorizingCopyWithAssumedAlignmentILi128EEENS4_14SM90_TMA_STOREES2X_S2Z_S2Z_EEEvvEEEEvNT_6ParamsE,"",@"SHT_CUDA_INFO"
	.sectionflags	@""
	.align	4


	//----- nvinfo : EIATTR_CUDA_API_VERSION
	.align		4
        /*0000*/ 	.byte	0x04, 0x37
        /*0002*/ 	.short	(.L_31 - .L_30)
.L_30:
        /*0004*/ 	.word	0x00000082


	//----- nvinfo : EIATTR_KPARAM_INFO
	.align		4
.L_31:
        /*0008*/ 	.byte	0x04, 0x17
        /*000a*/ 	.short	(.L_33 - .L_32)
.L_32:
        /*000c*/ 	.word	0x00000000
        /*0010*/ 	.short	0x0000
        /*0012*/ 	.short	0x0000
        /*0014*/ 	.byte	0x00, 0xf0, 0x01, 0x30


	//----- nvinfo : EIATTR_AT_ENTRY_FRAGMENTS
	.align		4
.L_33:
        /*0018*/ 	.byte	0x04, 0x4f
        /*001a*/ 	.short	(.L_35 - .L_34)


	//   ....[0]....
.L_34:
        /*001c*/ 	.word	0x00000006


	//----- nvinfo : EIATTR_RESERVED_SMEM_USED
	.align		4
.L_35:
        /*0020*/ 	.byte	0x01, 0x41
	.zero		2


	//----- nvinfo : EIATTR_SPARSE_MMA_MASK
	.align		4
        /*0024*/ 	.byte	0x03, 0x50
        /*0026*/ 	.short	0x0000


	//----- nvinfo : EIATTR_TCGEN05_1CTA_USED
	.align		4
        /*0028*/ 	.byte	0x01, 0x51
	.zero		2


	//----- nvinfo : EIATTR_MAXREG_COUNT
	.align		4
        /*002c*/ 	.byte	0x03, 0x1b
        /*002e*/ 	.short	0x00ff


	//----- nvinfo : EIATTR_NUM_BARRIERS
	.align		4
        /*0030*/ 	.byte	0x02, 0x4c
        /*0032*/ 	.byte	0x07
	.zero		1


	//----- nvinfo : EIATTR_EXTERNS
	.align		4
        /*0034*/ 	.byte	0x04, 0x0f
        /*0036*/ 	.short	(.L_37 - .L_36)


	//   ....[0]....
	.align		4
.L_36:
        /*0038*/ 	.word	index@(__assertfail)


	//----- nvinfo : EIATTR_MERCURY_ISA_VERSION
	.align		4
.L_37:
        /*003c*/ 	.byte	0x03, 0x5f
        /*003e*/ 	.short	0x0101


	//----- nvinfo : EIATTR_INT_WARP_WIDE_INSTR_OFFSETS
	.align		4
        /*0040*/ 	.byte	0x04, 0x31
        /*0042*/ 	.short	(.L_39 - .L_38)


	//   ....[0]....
.L_38:
        /*0044*/ 	.word	0x00002680


	//   ....[1]....
        /*0048*/ 	.word	0x00004e80


	//   ....[2]....
        /*004c*/ 	.word	0x00004eb0


	//   ....[3]....
        /*0050*/ 	.word	0x00004ed0


	//   ....[4]....
        /*0054*/ 	.word	0x00005790


	//   ....[5]....
        /*0058*/ 	.word	0x000057b0


	//   ....[6]....
        /*005c*/ 	.word	0x00005a70


	//   ....[7]....
        /*0060*/ 	.word	0x00005b30


	//----- nvinfo : EIATTR_COOP_GROUP_MASK_REGIDS
	.align		4
.L_39:
        /*0064*/ 	.byte	0x04, 0x29
        /*0066*/ 	.short	(.L_41 - .L_40)


	//   ....[0]....
.L_40:
        /*0068*/ 	.word	0xffffffff


	//   ....[1]....
        /*006c*/ 	.word	0xffffffff


	//   ....[2]....
        /*0070*/ 	.word	0xffffffff


	//   ....[3]....
        /*0074*/ 	.word	0xffffffff


	//   ....[4]....
        /*0078*/ 	.word	0xffffffff


	//   ....[5]....
        /*007c*/ 	.word	0xffffffff


	//   ....[6]....
        /*0080*/ 	.word	0xffffffff


	//   ....[7]....
        /*0084*/ 	.word	0xffffffff


	//   ....[8]....
        /*0088*/ 	.word	0xffffffff


	//   ....[9]....
        /*008c*/ 	.word	0xffffffff


	//   ....[10]....
        /*0090*/ 	.word	0xffffffff


	//   ....[11]....
        /*0094*/ 	.word	0xffffffff


	//   ....[12]....
        /*0098*/ 	.word	0xffffffff


	//   ....[13]....
        /*009c*/ 	.word	0xffffffff


	//----- nvinfo : EIATTR_COOP_GROUP_INSTR_OFFSETS
	.align		4
.L_41:
        /*00a0*/ 	.byte	0x04, 0x28
        /*00a2*/ 	.short	(.L_43 - .L_42)


	//   ....[0]....
.L_42:
        /*00a4*/ 	.word	0x00000090


	//   ....[1]....
        /*00a8*/ 	.word	0x00000530


	//   ....[2]....
        /*00ac*/ 	.word	0x000006e0


	//   ....[3]....
        /*00b0*/ 	.word	0x00000860


	//   ....[4]....
        /*00b4*/ 	.word	0x00000960


	//   ....[5]....
        /*00b8*/ 	.word	0x00000ad0


	//   ....[6]....
        /*00bc*/ 	.word	0x00000c30


	//   ....[7]....
        /*00c0*/ 	.word	0x00000de0


	//   ....[8]....
        /*00c4*/ 	.word	0x00002560


	//   ....[9]....
        /*00c8*/ 	.word	0x00003350


	//   ....[10]....
        /*00cc*/ 	.word	0x00003560


	//   ....[11]....
        /*00d0*/ 	.word	0x00003590


	//   ....[12]....
        /*00d4*/ 	.word	0x00004d60


	//   ....[13]....
        /*00d8*/ 	.word	0x00004f90


	//----- nvinfo : EIATTR_VRC_CTA_INIT_COUNT
	.align		4
.L_43:
        /*00dc*/ 	.byte	0x02, 0x4a
        /*00de*/ 	.byte	0x80
	.zero		1


	//----- nvinfo : EIATTR_SYSCALL_OFFSETS
	.align		4
        /*00e0*/ 	.byte	0x04, 0x46
        /*00e2*/ 	.short	(.L_45 - .L_44)


	//   ....[0]....
.L_44:
        /*00e4*/ 	.word	0x00006760


	//   ....[1]....
        /*00e8*/ 	.word	0x00006850


	//   ....[2]....
        /*00ec*/ 	.word	0x00007090


	//   ....[3]....
        /*00f0*/ 	.word	0x00007d40


	//----- nvinfo : EIATTR_MBARRIER_INSTR_OFFSETS
	.align		4
.L_45:
        /*00f4*/ 	.byte	0x04, 0x39
        /*00f6*/ 	.short	(.L_47 - .L_46)


	//   ....[0]....
.L_46:
        /*00f8*/ 	.word	0x00000650
        /*00fc*/ 	.word	0x000000ff
        /*0100*/ 	.word	0x00000000
        /*0104*/ 	.short	0x0100
        /*0106*/ 	.byte	0x04
	.zero		1


	//   ....[1]....
        /*0108*/ 	.word	0x00000660
        /*010c*/ 	.word	0x000000ff
        /*0110*/ 	.word	0x00000020
        /*0114*/ 	.short	0x0100
        /*0116*/ 	.byte	0x04
	.zero		1


	//   ....[2]....
        /*0118*/ 	.word	0x00000670
        /*011c*/ 	.word	0x000000ff
        /*0120*/ 	.word	0x00000008
        /*0124*/ 	.short	0x0100
        /*0126*/ 	.byte	0x04
	.zero		1


	//   ....[3]....
        /*0128*/ 	.word	0x00000680
        /*012c*/ 	.word	0x000000ff
        /*0130*/ 	.word	0x00000028
        /*0134*/ 	.short	0x0100
        /*0136*/ 	.byte	0x04
	.zero		1


	//   ....[4]....
        /*0138*/ 	.word	0x00000690
        /*013c*/ 	.word	0x000000ff
        /*0140*/ 	.word	0x00000010
        /*0144*/ 	.short	0x0100
        /*0146*/ 	.byte	0x04
	.zero		1


	//   ....[5]....
        /*0148*/ 	.word	0x000006a0
        /*014c*/ 	.word	0x000000ff
        /*0150*/ 	.word	0x00000030
        /*0154*/ 	.short	0x0100
        /*0156*/ 	.byte	0x04
	.zero		1


	//   ....[6]....
        /*0158*/ 	.word	0x000006b0
        /*015c*/ 	.word	0x000000ff
        /*0160*/ 	.word	0x00000018
        /*0164*/ 	.short	0x0100
        /*0166*/ 	.byte	0x04
	.zero		1


	//   ....[7]....
        /*0168*/ 	.word	0x000006c0
        /*016c*/ 	.word	0x000000ff
        /*0170*/ 	.word	0x00000038
        /*0174*/ 	.short	0x0100
        /*0176*/ 	.byte	0x04
	.zero		1


	//   ....[8]....
        /*0178*/ 	.word	0x000007f0
        /*017c*/ 	.word	0x000000ff
        /*0180*/ 	.word	0x00000040
        /*0184*/ 	.short	0x0100
        /*0186*/ 	.byte	0x04
	.zero		1


	//   ....[9]....
        /*0188*/ 	.word	0x00000800
        /*018c*/ 	.word	0x000000ff
        /*0190*/ 	.word	0x00000058
        /*0194*/ 	.short	0x0100
        /*0196*/ 	.byte	0x04
	.zero		1


	//   ....[10]....
        /*0198*/ 	.word	0x00000810
        /*019c*/ 	.word	0x000000ff
        /*01a0*/ 	.word	0x00000048
        /*01a4*/ 	.short	0x0100
        /*01a6*/ 	.byte	0x04
	.zero		1


	//   ....[11]....
        /*01a8*/ 	.word	0x00000820
        /*01ac*/ 	.word	0x000000ff
        /*01b0*/ 	.word	0x00000060
        /*01b4*/ 	.short	0x0100
        /*01b6*/ 	.byte	0x04
	.zero		1


	//   ....[12]....
        /*01b8*/ 	.word	0x00000830
        /*01bc*/ 	.word	0x000000ff
        /*01c0*/ 	.word	0x00000050
        /*01c4*/ 	.short	0x0100
        /*01c6*/ 	.byte	0x04
	.zero		1


	//   ....[13]....
        /*01c8*/ 	.word	0x00000840
        /*01cc*/ 	.word	0x000000ff
        /*01d0*/ 	.word	0x00000068
        /*01d4*/ 	.short	0x0100
        /*01d6*/ 	.byte	0x04
	.zero		1


	//   ....[14]....
        /*01d8*/ 	.word	0x00000930
        /*01dc*/ 	.word	0x000000ff
        /*01e0*/ 	.word	0x00000070
        /*01e4*/ 	.short	0x0100
        /*01e6*/ 	.byte	0x06
	.zero		1


	//   ....[15]....
        /*01e8*/ 	.word	0x00000940
        /*01ec*/ 	.word	0x000000ff
        /*01f0*/ 	.word	0x00000078
        /*01f4*/ 	.short	0x0100
        /*01f6*/ 	.byte	0x06
	.zero		1


	//   ....[16]....
        /*01f8*/ 	.word	0x00000a80
        /*01fc*/ 	.word	0x000000ff
        /*0200*/ 	.word	0x00000080
        /*0204*/ 	.short	0x0100
        /*0206*/ 	.byte	0x06
	.zero		1


	//   ....[17]....
        /*0208*/ 	.word	0x00000a90
        /*020c*/ 	.word	0x000000ff
        /*0210*/ 	.word	0x00000090
        /*0214*/ 	.short	0x0100
        /*0216*/ 	.byte	0x06
	.zero		1


	//   ....[18]....
        /*0218*/ 	.word	0x00000aa0
        /*021c*/ 	.word	0x000000ff
        /*0220*/ 	.word	0x00000088
        /*0224*/ 	.short	0x0100
        /*0226*/ 	.byte	0x06
	.zero		1


	//   ....[19]....
        /*0228*/ 	.word	0x00000ab0
        /*022c*/ 	.word	0x000000ff
        /*0230*/ 	.word	0x00000098
        /*0234*/ 	.short	0x0100
        /*0236*/ 	.byte	0x06
	.zero		1


	//   ....[20]....
        /*0238*/ 	.word	0x00000be0
        /*023c*/ 	.word	0x000000ff
        /*0240*/ 	.word	0x000000a0
        /*0244*/ 	.short	0x0100
        /*0246*/ 	.byte	0x04
	.zero		1


	//   ....[21]....
        /*0248*/ 	.word	0x00000bf0
        /*024c*/ 	.word	0x000000ff
        /*0250*/ 	.word	0x000000b0
        /*0254*/ 	.short	0x0100
        /*0256*/ 	.byte	0x04
	.zero		1


	//   ....[22]....
        /*0258*/ 	.word	0x00000c00
        /*025c*/ 	.word	0x000000ff
        /*0260*/ 	.word	0x000000a8
        /*0264*/ 	.short	0x0100
        /*0266*/ 	.byte	0x04
	.zero		1


	//   ....[23]....
        /*0268*/ 	.word	0x00000c10
        /*026c*/ 	.word	0x000000ff
        /*0270*/ 	.word	0x000000b8
        /*0274*/ 	.short	0x0100
        /*0276*/ 	.byte	0x04
	.zero		1


	//   ....[24]....
        /*0278*/ 	.word	0x00000d00
        /*027c*/ 	.word	0x000000ff
        /*0280*/ 	.word	0x000000c0
        /*0284*/ 	.short	0x0100
        /*0286*/ 	.byte	0x04
	.zero		1


	//   ....[25]....
        /*0288*/ 	.word	0x00000d10
        /*028c*/ 	.word	0x000000ff
        /*0290*/ 	.word	0x000000d0
        /*0294*/ 	.short	0x0100
        /*0296*/ 	.byte	0x04
	.zero		1


	//   ....[26]....
        /*0298*/ 	.word	0x00000d20
        /*029c*/ 	.word	0x000000ff
        /*02a0*/ 	.word	0x000000c8
        /*02a4*/ 	.short	0x0100
        /*02a6*/ 	.byte	0x04
	.zero		1


	//   ....[27]....
        /*02a8*/ 	.word	0x00000d30
        /*02ac*/ 	.word	0x000000ff
        /*02b0*/ 	.word	0x000000d8
        /*02b4*/ 	.short	0x0100
        /*02b6*/ 	.byte	0x04
	.zero		1


	//   ....[28]....
        /*02b8*/ 	.word	0x00001950
        /*02bc*/ 	.word	0x00000002
        /*02c0*/ 	.word	0x000000d0
        /*02c4*/ 	.short	0x010a
        /*02c6*/ 	.byte	0xff
	.zero		1


	//   ....[29]....
        /*02c8*/ 	.word	0x00001980
        /*02cc*/ 	.word	0x00000002
        /*02d0*/ 	.word	0x000000c0
        /*02d4*/ 	.short	0x0101
        /*02d6*/ 	.byte	0xff
	.zero		1


	//   ....[30]....
        /*02d8*/ 	.word	0x00001a60
        /*02dc*/ 	.word	0x000000ff
        /*02e0*/ 	.word	0x00000020
        /*02e4*/ 	.short	0x010a
        /*02e6*/ 	.byte	0x04
	.zero		1


	//   ....[31]....
        /*02e8*/ 	.word	0x00001b20
        /*02ec*/ 	.word	0x000000ff
        /*02f0*/ 	.word	0x00000020
        /*02f4*/ 	.short	0x010a
        /*02f6*/ 	.byte	0x31
	.zero		1


	//   ....[32]....
        /*02f8*/ 	.word	0x00001c60
        /*02fc*/ 	.word	0x000000ff
        /*0300*/ 	.word	0x00000020
        /*0304*/ 	.short	0x010a
        /*0306*/ 	.byte	0x04
	.zero		1


	//   ....[33]....
        /*0308*/ 	.word	0x00002000
        /*030c*/ 	.word	0x000000ff
        /*0310*/ 	.word	0x00000078
        /*0314*/ 	.short	0x0101
        /*0316*/ 	.byte	0x06
	.zero		1


	//   ....[34]....
        /*0318*/ 	.word	0x00002020
        /*031c*/ 	.word	0x000000ff
        /*0320*/ 	.word	0x00000020
        /*0324*/ 	.short	0x010a
        /*0326*/ 	.byte	0x04
	.zero		1


	//   ....[35]....
        /*0328*/ 	.word	0x000020a0
        /*032c*/ 	.word	0x000000ff
        /*0330*/ 	.word	0x00000020
        /*0334*/ 	.short	0x010a
        /*0336*/ 	.byte	0x31
	.zero		1


	//   ....[36]....
        /*0338*/ 	.word	0x000021e0
        /*033c*/ 	.word	0x000000ff
        /*0340*/ 	.word	0x00000020
        /*0344*/ 	.short	0x010a
        /*0346*/ 	.byte	0x04
	.zero		1


	//   ....[37]....
        /*0348*/ 	.word	0x00002590
        /*034c*/ 	.word	0x00000002
        /*0350*/ 	.word	0x00000080
        /*0354*/ 	.short	0x010a
        /*0356*/ 	.byte	0xff
	.zero		1


	//   ....[38]....
        /*0358*/ 	.word	0x00002650
        /*035c*/ 	.word	0x00000002
        /*0360*/ 	.word	0x00000000
        /*0364*/ 	.short	0x0101
        /*0366*/ 	.byte	0xff
	.zero		1


	//   ....[39]....
        /*0368*/ 	.word	0x00002bc0
        /*036c*/ 	.word	0x000000ff
        /*0370*/ 	.word	0x00000000
        /*0374*/ 	.short	0x010a
        /*0376*/ 	.byte	0x04
	.zero		1


	//   ....[40]....
        /*0378*/ 	.word	0x00002c50
        /*037c*/ 	.word	0x000000ff
        /*0380*/ 	.word	0x00000000
        /*0384*/ 	.short	0x010a
        /*0386*/ 	.byte	0x05
	.zero		1


	//   ....[41]....
        /*0388*/ 	.word	0x00002ce0
        /*038c*/ 	.word	0x000000ff
        /*0390*/ 	.word	0x00000000
        /*0394*/ 	.short	0x010a
        /*0396*/ 	.byte	0x05
	.zero		1


	//   ....[42]....
        /*0398*/ 	.word	0x00002d80
        /*039c*/ 	.word	0x00000000
        /*03a0*/ 	.word	0x00000000
        /*03a4*/ 	.short	0x010a
        /*03a6*/ 	.byte	0xff
	.zero		1


	//   ....[43]....
        /*03a8*/ 	.word	0x00002eb0
        /*03ac*/ 	.word	0x00000000
        /*03b0*/ 	.word	0x000000c0
        /*03b4*/ 	.short	0x010a
        /*03b6*/ 	.byte	0xff
	.zero		1


	//   ....[44]....
        /*03b8*/ 	.word	0x00002f20
        /*03bc*/ 	.word	0x00000000
        /*03c0*/ 	.word	0x00000000
        /*03c4*/ 	.short	0x0101
        /*03c6*/ 	.byte	0xff
	.zero		1


	//   ....[45]....
        /*03c8*/ 	.word	0x00002f40
        /*03cc*/ 	.word	0x000000ff
        /*03d0*/ 	.word	0x00000090
        /*03d4*/ 	.short	0x010a
        /*03d6*/ 	.byte	0x04
	.zero		1


	//   ....[46]....
        /*03d8*/ 	.word	0x00003060
        /*03dc*/ 	.word	0x00000000
        /*03e0*/ 	.word	0x00000080
        /*03e4*/ 	.short	0x010a
        /*03e6*/ 	.byte	0xff
	.zero		1


	//   ....[47]....
        /*03e8*/ 	.word	0x00003160
        /*03ec*/ 	.word	0x00000000
        /*03f0*/ 	.word	0x00000000
        /*03f4*/ 	.short	0x0101
        /*03f6*/ 	.byte	0xff
	.zero		1


	//   ....[48]....
        /*03f8*/ 	.word	0x000031f0
        /*03fc*/ 	.word	0x000000ff
        /*0400*/ 	.word	0x00000090
        /*0404*/ 	.short	0x0106
        /*0406*/ 	.byte	0x04
	.zero		1


	//   ....[49]....
        /*0408*/ 	.word	0x00003210
        /*040c*/ 	.word	0x000000ff
        /*0410*/ 	.word	0x00000090
        /*0414*/ 	.short	0x010a
        /*0416*/ 	.byte	0x04
	.zero		1


	//   ....[50]....
        /*0418*/ 	.word	0x000032a0
        /*041c*/ 	.word	0x000000ff
        /*0420*/ 	.word	0x00000090
        /*0424*/ 	.short	0x0106
        /*0426*/ 	.byte	0x07
	.zero		1


	//   ....[51]....
        /*0428*/ 	.word	0x000032e0
        /*042c*/ 	.word	0x00000000
        /*0430*/ 	.word	0x00000090
        /*0434*/ 	.short	0x010a
        /*0436*/ 	.byte	0xff
	.zero		1


	//   ....[52]....
        /*0438*/ 	.word	0x00003b70
        /*043c*/ 	.word	0x00000002
        /*0440*/ 	.word	0x00000080
        /*0444*/ 	.short	0x010a
        /*0446*/ 	.byte	0xff
	.zero		1


	//   ....[53]....
        /*0448*/ 	.word	0x00003c30
        /*044c*/ 	.word	0x00000002
        /*0450*/ 	.word	0x00000000
        /*0454*/ 	.short	0x0101
        /*0456*/ 	.byte	0xff
	.zero		1


	//   ....[54]....
        /*0458*/ 	.word	0x00004130
        /*045c*/ 	.word	0x000000ff
        /*0460*/ 	.word	0x00000000
        /*0464*/ 	.short	0x010a
        /*0466*/ 	.byte	0x04
	.zero		1


	//   ....[55]....
        /*0468*/ 	.word	0x00004140
        /*046c*/ 	.word	0x000000ff
        /*0470*/ 	.word	0x000000b0
        /*0474*/ 	.short	0x010a
        /*0476*/ 	.byte	0x07
	.zero		1


	//   ....[56]....
        /*0478*/ 	.word	0x000045f0
        /*047c*/ 	.word	0x000000ff
        /*0480*/ 	.word	0x00000000
        /*0484*/ 	.short	0x010a
        /*0486*/ 	.byte	0x07
	.zero		1


	//   ....[57]....
        /*0488*/ 	.word	0x00004770
        /*048c*/ 	.word	0x000000ff
        /*0490*/ 	.word	0x00000000
        /*0494*/ 	.short	0x010a
        /*0496*/ 	.byte	0x04
	.zero		1


	//   ....[58]....
        /*0498*/ 	.word	0x00004ca0
        /*049c*/ 	.word	0x000000ff
        /*04a0*/ 	.word	0x00000000
        /*04a4*/ 	.short	0x010a
        /*04a6*/ 	.byte	0x04
	.zero		1


	//   ....[59]....
        /*04a8*/ 	.word	0x00004d40
        /*04ac*/ 	.word	0x000000ff
        /*04b0*/ 	.word	0x00000000
        /*04b4*/ 	.short	0x010a
        /*04b6*/ 	.byte	0x04
	.zero		1


	//   ....[60]....
        /*04b8*/ 	.word	0x00005130
        /*04bc*/ 	.word	0x00000000
        /*04c0*/ 	.word	0x00000080
        /*04c4*/ 	.short	0x010a
        /*04c6*/ 	.byte	0xff
	.zero		1


	//   ....[61]....
        /*04c8*/ 	.word	0x000051f0
        /*04cc*/ 	.word	0x00000000
        /*04d0*/ 	.word	0x00000000
        /*04d4*/ 	.short	0x0101
        /*04d6*/ 	.byte	0xff
	.zero		1


	//   ....[62]....
        /*04d8*/ 	.word	0x00005510
        /*04dc*/ 	.word	0x000000ff
        /*04e0*/ 	.word	0x00000078
        /*04e4*/ 	.short	0x010a
        /*04e6*/ 	.byte	0x06
	.zero		1


	//   ....[63]....
        /*04e8*/ 	.word	0x00005730
        /*04ec*/ 	.word	0x000000ff
        /*04f0*/ 	.word	0x00000058
        /*04f4*/ 	.short	0x010a
        /*04f6*/ 	.byte	0x04
	.zero		1


	//   ....[64]....
        /*04f8*/ 	.word	0x00005920
        /*04fc*/ 	.word	0x000000ff
        /*0500*/ 	.word	0x00000040
        /*0504*/ 	.short	0x010b
        /*0506*/ 	.byte	0x04
	.zero		1


	//   ....[65]....
        /*0508*/ 	.word	0x00005980
        /*050c*/ 	.word	0x000000ff
        /*0510*/ 	.word	0x00000000
        /*0514*/ 	.short	0x0101
        /*0516*/ 	.byte	0x0e
	.zero		1


	//   ....[66]....
        /*0518*/ 	.word	0x000059c0
        /*051c*/ 	.word	0x000000ff
        /*0520*/ 	.word	0x00000058
        /*0524*/ 	.short	0x010a
        /*0526*/ 	.byte	0x05
	.zero		1


	//   ....[67]....
        /*0528*/ 	.word	0x00005c10
        /*052c*/ 	.word	0x000000ff
        /*0530*/ 	.word	0x00000040
        /*0534*/ 	.short	0x010b
        /*0536*/ 	.byte	0x05
	.zero		1


	//   ....[68]....
        /*0538*/ 	.word	0x00005c20
        /*053c*/ 	.word	0x000000ff
        /*0540*/ 	.word	0x00000000
        /*0544*/ 	.short	0x0101
        /*0546*/ 	.byte	0x04
	.zero		1


	//   ....[69]....
        /*0548*/ 	.word	0x00005cd0
        /*054c*/ 	.word	0x000000ff
        /*0550*/ 	.word	0x00000000
        /*0554*/ 	.short	0x010a
        /*0556*/ 	.byte	0x04
	.zero		1


	//   ....[70]....
        /*0558*/ 	.word	0x00005d60
        /*055c*/ 	.word	0x000000ff
        /*0560*/ 	.word	0x00000000
        /*0564*/ 	.short	0x010a
        /*0566*/ 	.byte	0x05
	.zero		1


	//   ....[71]....
        /*0568*/ 	.word	0x00005e00
        /*056c*/ 	.word	0x00000000
        /*0570*/ 	.word	0x00000000
        /*0574*/ 	.short	0x010a
        /*0576*/ 	.byte	0xff
	.zero		1


	//   ....[72]....
        /*0578*/ 	.word	0x00006140
        /*057c*/ 	.word	0x00000000
        /*0580*/ 	.word	0x00000080
        /*0584*/ 	.short	0x010a
        /*0586*/ 	.byte	0xff
	.zero		1


	//   ....[73]....
        /*0588*/ 	.word	0x00006250
        /*058c*/ 	.word	0x00000000
        /*0590*/ 	.word	0x00000000
        /*0594*/ 	.short	0x0101
        /*0596*/ 	.byte	0xff
	.zero		1


	//   ....[74]....
        /*0598*/ 	.word	0x00006ce0
        /*059c*/ 	.word	0x00000000
        /*05a0*/ 	.word	0x00000040
        /*05a4*/ 	.short	0x010a
        /*05a6*/ 	.byte	0xff
	.zero		1


	//   ....[75]....
        /*05a8*/ 	.word	0x00006d50
        /*05ac*/ 	.word	0x00000049
        /*05b0*/ 	.word	0x000000a0
        /*05b4*/ 	.short	0x010a
        /*05b6*/ 	.byte	0xff
	.zero		1


	//   ....[76]....
        /*05b8*/ 	.word	0x00006e40
        /*05bc*/ 	.word	0x00000000
        /*05c0*/ 	.word	0x00000040
        /*05c4*/ 	.short	0x010a
        /*05c6*/ 	.byte	0xff
	.zero		1


	//   ....[77]....
        /*05c8*/ 	.word	0x00006f70
        /*05cc*/ 	.word	0x00000049
        /*05d0*/ 	.word	0x000000a0
        /*05d4*/ 	.short	0x010a
        /*05d6*/ 	.byte	0xff
	.zero		1


	//   ....[78]....
        /*05d8*/ 	.word	0x00007a80
        /*05dc*/ 	.word	0x00000000
        /*05e0*/ 	.word	0x00000000
        /*05e4*/ 	.short	0x0101
        /*05e6*/ 	.byte	0xff
	.zero		1


	//   ....[79]....
        /*05e8*/ 	.word	0x00007a90
        /*05ec*/ 	.word	0x00000002
        /*05f0*/ 	.word	0x00000040
        /*05f4*/ 	.short	0x010a
        /*05f6*/ 	.byte	0xff
	.zero		1


	//   ....[80]....
        /*05f8*/ 	.word	0x00007b60
        /*05fc*/ 	.word	0x00000002
        /*0600*/ 	.word	0x00000040
        /*0604*/ 	.short	0x010a
        /*0606*/ 	.byte	0xff
	.zero		1


	//   ....[81]....
        /*0608*/ 	.word	0x00007ed0
        /*060c*/ 	.word	0x000000ff
        /*0610*/ 	.word	0x00000000
        /*0614*/ 	.short	0x0101
        /*0616*/ 	.byte	0x04
	.zero		1


	//   ....[82]....
        /*0618*/ 	.word	0x00008800
        /*061c*/ 	.word	0x00000000
        /*0620*/ 	.word	0x00000000
        /*0624*/ 	.short	0x0101
        /*0626*/ 	.byte	0xff
	.zero		1


	//   ....[83]....
        /*0628*/ 	.word	0x00008a80
        /*062c*/ 	.word	0x000000ff
        /*0630*/ 	.word	0x00000000
        /*0634*/ 	.short	0x0101
        /*0636*/ 	.byte	0x04
	.zero		1


	//   ....[84]....
        /*0638*/ 	.word	0x00008aa0
        /*063c*/ 	.word	0x00000002
        /*0640*/ 	.word	0x000000d0
        /*0644*/ 	.short	0x010a
        /*0646*/ 	.byte	0xff
	.zero		1


	//   ....[85]....
        /*0648*/ 	.word	0x00008b00
        /*064c*/ 	.word	0x00000002
        /*0650*/ 	.word	0x00000020
        /*0654*/ 	.short	0x010a
        /*0656*/ 	.byte	0xff
	.zero		1


	//   ....[86]....
        /*0658*/ 	.word	0x00008b60
        /*065c*/ 	.word	0x00000002
        /*0660*/ 	.word	0x00000020
        /*0664*/ 	.short	0x010a
        /*0666*/ 	.byte	0xff
	.zero		1


	//   ....[87]....
        /*0668*/ 	.word	0x00008bb0
        /*066c*/ 	.word	0x00000002
        /*0670*/ 	.word	0x00000080
        /*0674*/ 	.short	0x010a
        /*0676*/ 	.byte	0xff
	.zero		1


	//   ....[88]....
        /*0678*/ 	.word	0x00008c10
        /*067c*/ 	.word	0x00000000
        /*0680*/ 	.word	0x00000000
        /*0684*/ 	.short	0x010a
        /*0686*/ 	.byte	0xff
	.zero		1


	//   ....[89]....
        /*0688*/ 	.word	0x00008c70
        /*068c*/ 	.word	0x00000000
        /*0690*/ 	.word	0x00000000
        /*0694*/ 	.short	0x010a
        /*0696*/ 	.byte	0xff
	.zero		1


	//   ....[90]....
        /*0698*/ 	.word	0x00008cd0
        /*069c*/ 	.word	0x00000000
        /*06a0*/ 	.word	0x00000000
        /*06a4*/ 	.short	0x010a
        /*06a6*/ 	.byte	0xff
	.zero		1


	//   ....[91]....
        /*06a8*/ 	.word	0x00008d20
        /*06ac*/ 	.word	0x00000000
        /*06b0*/ 	.word	0x000000c0
        /*06b4*/ 	.short	0x010a
        /*06b6*/ 	.byte	0xff
	.zero		1


	//   ....[92]....
        /*06b8*/ 	.word	0x00008d80
        /*06bc*/ 	.word	0x00000000
        /*06c0*/ 	.word	0x00000090
        /*06c4*/ 	.short	0x010a
        /*06c6*/ 	.byte	0xff
	.zero		1


	//   ....[93]....
        /*06c8*/ 	.word	0x00008dd0
        /*06cc*/ 	.word	0x00000000
        /*06d0*/ 	.word	0x00000080
        /*06d4*/ 	.short	0x010a
        /*06d6*/ 	.byte	0xff
	.zero		1


	//   ....[94]....
        /*06d8*/ 	.word	0x00008e30
        /*06dc*/ 	.word	0x00000000
        /*06e0*/ 	.word	0x00000090
        /*06e4*/ 	.short	0x010a
        /*06e6*/ 	.byte	0xff
	.zero		1


	//   ....[95]....
        /*06e8*/ 	.word	0x00008e80
        /*06ec*/ 	.word	0x00000002
        /*06f0*/ 	.word	0x00000080
        /*06f4*/ 	.short	0x010a
        /*06f6*/ 	.byte	0xff
	.zero		1


	//   ....[96]....
        /*06f8*/ 	.word	0x00008ef0
        /*06fc*/ 	.word	0x00000004
        /*0700*/ 	.word	0x000000b0
        /*0704*/ 	.short	0x010a
        /*0706*/ 	.byte	0xff
	.zero		1


	//   ....[97]....
        /*0708*/ 	.word	0x00008f50
        /*070c*/ 	.word	0x00000003
        /*0710*/ 	.word	0x00000000
        /*0714*/ 	.short	0x010a
        /*0716*/ 	.byte	0xff
	.zero		1


	//   ....[98]....
        /*0718*/ 	.word	0x00008fb0
        /*071c*/ 	.word	0x00000000
        /*0720*/ 	.word	0x00000000
        /*0724*/ 	.short	0x010a
        /*0726*/ 	.byte	0xff
	.zero		1


	//   ....[99]....
        /*0728*/ 	.word	0x00009010
        /*072c*/ 	.word	0x00000000
        /*0730*/ 	.word	0x00000000
        /*0734*/ 	.short	0x010a
        /*0736*/ 	.byte	0xff
	.zero		1


	//   ....[100]....
        /*0738*/ 	.word	0x00009060
        /*073c*/ 	.word	0x00000000
        /*0740*/ 	.word	0x00000080
        /*0744*/ 	.short	0x010a
        /*0746*/ 	.byte	0xff
	.zero		1


	//   ....[101]....
        /*0748*/ 	.word	0x000090c0
        /*074c*/ 	.word	0x00000000
        /*0750*/ 	.word	0x00000078
        /*0754*/ 	.short	0x010a
        /*0756*/ 	.byte	0xff
	.zero		1


	//   ....[102]....
        /*0758*/ 	.word	0x00009120
        /*075c*/ 	.word	0x00000000
        /*0760*/ 	.word	0x00000058
        /*0764*/ 	.short	0x010a
        /*0766*/ 	.byte	0xff
	.zero		1


	//   ....[103]....
        /*0768*/ 	.word	0x00009180
        /*076c*/ 	.word	0x00000000
        /*0770*/ 	.word	0x00000058
        /*0774*/ 	.short	0x010a
        /*0776*/ 	.byte	0xff
	.zero		1


	//   ....[104]....
        /*0778*/ 	.word	0x000091e0
        /*077c*/ 	.word	0x00000000
        /*0780*/ 	.word	0x00000000
        /*0784*/ 	.short	0x010a
        /*0786*/ 	.byte	0xff
	.zero		1


	//   ....[105]....
        /*0788*/ 	.word	0x00009240
        /*078c*/ 	.word	0x00000000
        /*0790*/ 	.word	0x00000000
        /*0794*/ 	.short	0x010a
        /*0796*/ 	.byte	0xff
	.zero		1


	//   ....[106]....
        /*0798*/ 	.word	0x00009290
        /*079c*/ 	.word	0x00000000
        /*07a0*/ 	.word	0x00000080
        /*07a4*/ 	.short	0x010a
        /*07a6*/ 	.byte	0xff
	.zero		1


	//   ....[107]....
        /*07a8*/ 	.word	0x000092e0
        /*07ac*/ 	.word	0x00000000
        /*07b0*/ 	.word	0x00000040
        /*07b4*/ 	.short	0x010a
        /*07b6*/ 	.byte	0xff
	.zero		1


	//   ....[108]....
        /*07b8*/ 	.word	0x00009330
        /*07bc*/ 	.word	0x00000049
        /*07c0*/ 	.word	0x000000a0
        /*07c4*/ 	.short	0x010a
        /*07c6*/ 	.byte	0xff
	.zero		1


	//   ....[109]....
        /*07c8*/ 	.word	0x00009380
        /*07cc*/ 	.word	0x00000002
        /*07d0*/ 	.word	0x00000040
        /*07d4*/ 	.short	0x010a
        /*07d6*/ 	.byte	0xff
	.zero		1


	//----- nvinfo : EIATTR_NUM_MBARRIERS
	.align		4
.L_47:
        /*07d8*/ 	.byte	0x03, 0x38
        /*07da*/ 	.short	0x001c


	//----- nvinfo : EIATTR_EXIT_INSTR_OFFSETS
	.align		4
        /*07dc*/ 	.byte	0x04, 0x1c
        /*07de*/ 	.short	(.L_49 - .L_48)


	//   ....[0]....
.L_48:
        /*07e0*/ 	.word	0x00002db0


	//   ....[1]....
        /*07e4*/ 	.word	0x000032b0


	//   ....[2]....
        /*07e8*/ 	.word	0x00003310


	//   ....[3]....
        /*07ec*/ 	.word	0x00004fa0


	//   ....[4]....
        /*07f0*/ 	.word	0x00005e30


	//   ....[5]....
        /*07f4*/ 	.word	0x00005e70


	//   ....[6]....
        /*07f8*/ 	.word	0x00008970


	//   ....[7]....
        /*07fc*/ 	.word	0x000089f0


	//   ....[8]....
        /*0800*/ 	.word	0x00008a20


	//   ....[9]....
        /*0804*/ 	.word	0x00008a90


	//----- nvinfo : EIATTR_MAX_THREADS
	.align		4
.L_49:
        /*0808*/ 	.byte	0x04, 0x05
        /*080a*/ 	.short	(.L_51 - .L_50)
.L_50:
        /*080c*/ 	.word	0x00000100
        /*0810*/ 	.word	0x00000001
        /*0814*/ 	.word	0x00000001


	//----- nvinfo : EIATTR_CRS_STACK_SIZE
	.align		4
.L_51:
        /*0818*/ 	.byte	0x04, 0x1e
        /*081a*/ 	.short	(.L_53 - .L_52)
.L_52:
        /*081c*/ 	.word	0x00000000


	//----- nvinfo : EIATTR_CBANK_PARAM_SIZE
	.align		4
.L_53:
        /*0820*/ 	.byte	0x03, 0x19
        /*0822*/ 	.short	0x0c00


	//----- nvinfo : EIATTR_PARAM_CBANK
	.align		4
        /*0824*/ 	.byte	0x04, 0x0a
        /*0826*/ 	.short	(.L_55 - .L_54)
	.align		4
.L_54:
        /*0828*/ 	.word	index@(.nv.constant0._ZN7cutlass13device_kernelINS_4gemm6kernel13GemmUniversalIN4cute5tupleIJiiiiEEENS1_10collective13CollectiveMmaINS1_46MainloopSm100TmaUmmaWarpSpecializedBlockScaledILi4ELi2ELi2ENS5_IJNS4_1CILi1EEENSA_ILi8EEESB_EEEEENS5_IJNSA_ILi128EEENSA_ILi64EEENSA_ILi256EEEEEENS5_IJNS_12float_e5m2_tENS_13float_ue8m0_tEEEENS5_IJNS5_IJlSB_lEEENS4_6LayoutINS5_IJNS5_IJNS5_IJNSA_ILi32EEENSA_ILi4EEEEEEiEEESR_NS5_IJSB_iEEEEEENS5_IJNS5_IJNS5_IJNSA_ILi16EEESP_EEEiEEENS5_IJNS5_IJNSA_ILi0EEESB_EEENSA_ILi512EEEEEENS5_IJSX_iEEEEEEEEEEESL_S14_NS4_8TiledMMAINS4_8MMA_AtomIJNS4_21SM100_MMA_MXF8F6F4_SSISJ_SJ_fSK_Li128ELi64ELNS4_4UMMA5MajorE0ELS19_0ELNS18_7ScaleInE0ELS1A_0EEEEEENSN_INS5_IJSB_SB_SB_EEENS5_IJSX_SX_SX_EEEEENS5_IJNS4_10UnderscoreES1G_S1G_EEEEENS5_IJNS4_23SM90_TMA_LOAD_MULTICASTES1J_EEENS5_IJNS4_14ComposedLayoutINS4_7SwizzleILi3ELi4ELi3EEENS4_18smem_ptr_flag_bitsILi8EEENSN_INS5_IJSC_SF_EEENS5_IJSF_SB_EEEEEEENSN_INS5_IJNS5_IJNS5_IJSQ_SB_EEENS5_IJSO_SB_EEEEEESB_NS5_IJSP_NSA_ILi2EEEEEEEEENS5_IJNS5_IJNS5_IJSV_SZ_EEESY_EEESX_NS5_IJSB_SZ_EEEEEEEEEEEvNS4_8identityENS5_IJNS4_13SM90_TMA_LOADES27_EEES25_vS26_EENS_8epilogue10collective18CollectiveEpilogueINS2A_23Sm100TmaWarpSpecializedILi3ELi2ELi32ELb1ELb0EEEJSI_NS5_IJNSN_ISF_SB_EENSN_ISO_SB_EEEEENS_10bfloat16_tESM_S2I_SM_NS2A_6fusion15FusionCallbacksIS2E_NS2J_17LinearCombinationIS2I_fS2I_fLNS_15FloatRoundStyleE2EEESI_S2H_JEEENS4_5SM1004TMEM4LOAD26SM100_TMEM_LOAD_32dp32b32xES27_NS1L_INS1M_ILi2ELi4ELi3EEENS1O_ILi16EEENSN_INS5_IJSC_SO_EEES1V_EEEENS4_39AutoVectorizingCopyWithAssumedAlignmentILi128EEENS4_14SM90_TMA_STOREES2X_S2Z_S2Z_EEEvvEEEEvNT_6ParamsE)
        /*082c*/ 	.short	0x0380
        /*082e*/ 	.short	0x0c00


	//----- nvinfo : EIATTR_SW_WAR
	.align		4
.L_55:
        /*0830*/ 	.byte	0x04, 0x36
        /*0832*/ 	.short	(.L_57 - .L_56)
.L_56:
        /*0834*/ 	.word	0x00000008
.L_57:


//--------------------- .nv.callgraph             --------------------------
	.section	.nv.callgraph,"",@"SHT_CUDA_CALLGRAPH"
	.align	4
	.sectionentsize	8
	.align		4
        /*0000*/ 	.word	0x00000000
	.align		4
        /*0004*/ 	.word	0xffffffff
	.align		4
        /*0008*/ 	.word	index@(_ZN7cutlass13device_kernelINS_4gemm6kernel13GemmUniversalIN4cute5tupleIJiiiiEEENS1_10collective13CollectiveMmaINS1_46MainloopSm100TmaUmmaWarpSpecializedBlockScaledILi4ELi2ELi2ENS5_IJNS4_1CILi1EEENSA_ILi8EEESB_EEEEENS5_IJNSA_ILi128EEENSA_ILi64EEENSA_ILi256EEEEEENS5_IJNS_12float_e5m2_tENS_13float_ue8m0_tEEEENS5_IJNS5_IJlSB_lEEENS4_6LayoutINS5_IJNS5_IJNS5_IJNSA_ILi32EEENSA_ILi4EEEEEEiEEESR_NS5_IJSB_iEEEEEENS5_IJNS5_IJNS5_IJNSA_ILi16EEESP_EEEiEEENS5_IJNS5_IJNSA_ILi0EEESB_EEENSA_ILi512EEEEEENS5_IJSX_iEEEEEEEEEEESL_S14_NS4_8TiledMMAINS4_8MMA_AtomIJNS4_21SM100_MMA_MXF8F6F4_SSISJ_SJ_fSK_Li128ELi64ELNS4_4UMMA5MajorE0ELS19_0ELNS18_7ScaleInE0ELS1A_0EEEEEENSN_INS5_IJSB_SB_SB_EEENS5_IJSX_SX_SX_EEEEENS5_IJNS4_10UnderscoreES1G_S1G_EEEEENS5_IJNS4_23SM90_TMA_LOAD_MULTICASTES1J_EEENS5_IJNS4_14ComposedLayoutINS4_7SwizzleILi3ELi4ELi3EEENS4_18smem_ptr_flag_bitsILi8EEENSN_INS5_IJSC_SF_EEENS5_IJSF_SB_EEEEEEENSN_INS5_IJNS5_IJNS5_IJSQ_SB_EEENS5_IJSO_SB_EEEEEESB_NS5_IJSP_NSA_ILi2EEEEEEEEENS5_IJNS5_IJNS5_IJSV_SZ_EEESY_EEESX_NS5_IJSB_SZ_EEEEEEEEEEEvNS4_8identityENS5_IJNS4_13SM90_TMA_LOADES27_EEES25_vS26_EENS_8epilogue10collective18CollectiveEpilogueINS2A_23Sm100TmaWarpSpecializedILi3ELi2ELi32ELb1ELb0EEEJSI_NS5_IJNSN_ISF_SB_EENSN_ISO_SB_EEEEENS_10bfloat16_tESM_S2I_SM_NS2A_6fusion15FusionCallbacksIS2E_NS2J_17LinearCombinationIS2I_fS2I_fLNS_15FloatRoundStyleE2EEESI_S2H_JEEENS4_5SM1004TMEM4LOAD26SM100_TMEM_LOAD_32dp32b32xES27_NS1L_INS1M_ILi2ELi4ELi3EEENS1O_ILi16EEENSN_INS5_IJSC_SO_EEES1V_EEEENS4_39AutoVectorizingCopyWithAssumedAlignmentILi128EEENS4_14SM90_TMA_STOREES2X_S2Z_S2Z_EEEvvEEEEvNT_6ParamsE)
	.align		4
        /*000c*/ 	.word	index@(__assertfail)
	.align		4
        /*0010*/ 	.word	0x00000000
	.align		4
        /*0014*/ 	.word	0xfffffffe
	.align		4
        /*0018*/ 	.word	0x00000000
	.align		4
        /*001c*/ 	.word	0xfffffffd
	.align		4
        /*0020*/ 	.word	0x00000000
	.align		4
        /*0024*/ 	.word	0xfffffffc


//--------------------- .nv.constant4             --------------------------
	.section	.nv.constant4,"a",@progbits
	.align	8
	.align		8
.nv.constant4:
        /*0000*/ 	.dword	__assertfail
	.align		8
        /*0008*/ 	.dword	__unnamed_1
	.align		8
        /*0010*/ 	.dword	__unnamed_2
	.align		8
        /*0018*/ 	.dword	_ZN40_INTERNAL_94361287_4_k_cu_17e435ba_197824cuda3std3__45__cpo5beginE
	.align		8
        /*0020*/ 	.dword	_ZN40_INTERNAL_94361287_4_k_cu_17e435ba_197824cuda3std3__45__cpo3endE
	.align		8
        /*0028*/ 	.dword	_ZN40_INTERNAL_94361287_4_k_cu_17e435ba_197824cuda3std3__45__cpo6cbeginE
	.align		8
        /*0030*/ 	.dword	_ZN40_INTERNAL_94361287_4_k_cu_17e435ba_197824cuda3std3__45__cpo4cendE
	.align		8
        /*0038*/ 	.dword	_ZN40_INTERNAL_94361287_4_k_cu_17e435ba_197824cuda3std3__442_GLOBAL__N__94361287_4_k_cu_17e435ba_197826ignoreE
	.align		8
        /*0040*/ 	.dword	_ZN40_INTERNAL_94361287_4_k_cu_17e435ba_197824cuda3std3__419piecewise_constructE
	.align		8
        /*0048*/ 	.dword	_ZN40_INTERNAL_94361287_4_k_cu_17e435ba_197824cuda3std3__48in_placeE
	.align		8
        /*0050*/ 	.dword	_ZN40_INTERNAL_94361287_4_k_cu_17e435ba_197824cuda3std6ranges3__45__cpo4swapE
	.align		8
        /*0058*/ 	.dword	_ZN40_INTERNAL_94361287_4_k_cu_17e435ba_197824cuda3std6ranges3__45__cpo9iter_moveE
	.align		8
        /*0060*/ 	.dword	_ZN40_INTERNAL_94361287_4_k_cu_17e435ba_197824cute7productE
	.align		8
        /*0068*/ 	.dword	_ZN40_INTERNAL_94361287_4_k_cu_17e435ba_197824cute1_E
	.align		8
        /*0070*/ 	.dword	$str$25
	.align		8
        /*0078*/ 	.dword	$str$26
	.align		8
        /*0080*/ 	.dword	$str$27
	.align		8
        /*0088*/ 	.dword	$str$28


//--------------------- .text._ZN7cutlass13device_kernelINS_4gemm6kernel13GemmUniversalIN4cute5tupleIJiiiiEEENS1_10collective13CollectiveMmaINS1_46MainloopSm100TmaUmmaWarpSpecializedBlockScaledILi4ELi2ELi2ENS5_IJNS4_1CILi1EEENSA_ILi8EEESB_EEEEENS5_IJNSA_ILi128EEENSA_ILi64EEENSA_ILi256EEEEEENS5_IJNS_12float_e5m2_tENS_13float_ue8m0_tEEEENS5_IJNS5_IJlSB_lEEENS4_6LayoutINS5_IJNS5_IJNS5_IJNSA_ILi32EEENSA_ILi4EEEEEEiEEESR_NS5_IJSB_iEEEEEENS5_IJNS5_IJNS5_IJNSA_ILi16EEESP_EEEiEEENS5_IJNS5_IJNSA_ILi0EEESB_EEENSA_ILi512EEEEEENS5_IJSX_iEEEEEEEEEEESL_S14_NS4_8TiledMMAINS4_8MMA_AtomIJNS4_21SM100_MMA_MXF8F6F4_SSISJ_SJ_fSK_Li128ELi64ELNS4_4UMMA5MajorE0ELS19_0ELNS18_7ScaleInE0ELS1A_0EEEEEENSN_INS5_IJSB_SB_SB_EEENS5_IJSX_SX_SX_EEEEENS5_IJNS4_10UnderscoreES1G_S1G_EEEEENS5_IJNS4_23SM90_TMA_LOAD_MULTICASTES1J_EEENS5_IJNS4_14ComposedLayoutINS4_7SwizzleILi3ELi4ELi3EEENS4_18smem_ptr_flag_bitsILi8EEENSN_INS5_IJSC_SF_EEENS5_IJSF_SB_EEEEEEENSN_INS5_IJNS5_IJNS5_IJSQ_SB_EEENS5_IJSO_SB_EEEEEESB_NS5_IJSP_NSA_ILi2EEEEEEEEENS5_IJNS5_IJNS5_IJSV_SZ_EEESY_EEESX_NS5_IJSB_SZ_EEEEEEEEEEEvNS4_8identityENS5_IJNS4_13SM90_TMA_LOADES27_EEES25_vS26_EENS_8epilogue10collective18CollectiveEpilogueINS2A_23Sm100TmaWarpSpecializedILi3ELi2ELi32ELb1ELb0EEEJSI_NS5_IJNSN_ISF_SB_EENSN_ISO_SB_EEEEENS_10bfloat16_tESM_S2I_SM_NS2A_6fusion15FusionCallbacksIS2E_NS2J_17LinearCombinationIS2I_fS2I_fLNS_15FloatRoundStyleE2EEESI_S2H_JEEENS4_5SM1004TMEM4LOAD26SM100_TMEM_LOAD_32dp32b32xES27_NS1L_INS1M_ILi2ELi4ELi3EEENS1O_ILi16EEENSN_INS5_IJSC_SO_EEES1V_EEEENS4_39AutoVectorizingCopyWithAssumedAlignmentILi128EEENS4_14SM90_TMA_STOREES2X_S2Z_S2Z_EEEvvEEEEvNT_6ParamsE --------------------------
	.section	.text._ZN7cutlass13device_kernelINS_4gemm6kernel13GemmUniversalIN4cute5tupleIJiiiiEEENS1_10collective13CollectiveMmaINS1_46MainloopSm100TmaUmmaWarpSpecializedBlockScaledILi4ELi2ELi2ENS5_IJNS4_1CILi1EEENSA_ILi8EEESB_EEEEENS5_IJNSA_ILi128EEENSA_ILi64EEENSA_ILi256EEEEEENS5_IJNS_12float_e5m2_tENS_13float_ue8m0_tEEEENS5_IJNS5_IJlSB_lEEENS4_6LayoutINS5_IJNS5_IJNS5_IJNSA_ILi32EEENSA_ILi4EEEEEEiEEESR_NS5_IJSB_iEEEEEENS5_IJNS5_IJNS5_IJNSA_ILi16EEESP_EEEiEEENS5_IJNS5_IJNSA_ILi0EEESB_EEENSA_ILi512EEEEEENS5_IJSX_iEEEEEEEEEEESL_S14_NS4_8TiledMMAINS4_8MMA_AtomIJNS4_21SM100_MMA_MXF8F6F4_SSISJ_SJ_fSK_Li128ELi64ELNS4_4UMMA5MajorE0ELS19_0ELNS18_7ScaleInE0ELS1A_0EEEEEENSN_INS5_IJSB_SB_SB_EEENS5_IJSX_SX_SX_EEEEENS5_IJNS4_10UnderscoreES1G_S1G_EEEEENS5_IJNS4_23SM90_TMA_LOAD_MULTICASTES1J_EEENS5_IJNS4_14ComposedLayoutINS4_7SwizzleILi3ELi4ELi3EEENS4_18smem_ptr_flag_bitsILi8EEENSN_INS5_IJSC_SF_EEENS5_IJSF_SB_EEEEEEENSN_INS5_IJNS5_IJNS5_IJSQ_SB_EEENS5_IJSO_SB_EEEEEESB_NS5_IJSP_NSA_ILi2EEEEEEEEENS5_IJNS5_IJNS5_IJSV_SZ_EEESY_EEESX_NS5_IJSB_SZ_EEEEEEEEEEEvNS4_8identityENS5_IJNS4_13SM90_TMA_LOADES27_EEES25_vS26_EENS_8epilogue10collective18CollectiveEpilogueINS2A_23Sm100TmaWarpSpecializedILi3ELi2ELi32ELb1ELb0EEEJSI_NS5_IJNSN_ISF_SB_EENSN_ISO_SB_EEEEENS_10bfloat16_tESM_S2I_SM_NS2A_6fusion15FusionCallbacksIS2E_NS2J_17LinearCombinationIS2I_fS2I_fLNS_15FloatRoundStyleE2EEESI_S2H_JEEENS4_5SM1004TMEM4LOAD26SM100_TMEM_LOAD_32dp32b32xES27_NS1L_INS1M_ILi2ELi4ELi3EEENS1O_ILi16EEENSN_INS5_IJSC_SO_EEES1V_EEEENS4_39AutoVectorizingCopyWithAssumedAlignmentILi128EEENS4_14SM90_TMA_STOREES2X_S2Z_S2Z_EEEvvEEEEvNT_6ParamsE,"ax",@progbits
	.align	128
.text._ZN7cutlass13device_kernelINS_4gemm6kernel13GemmUniversalIN4cute5tupleIJiiiiEEENS1_10collective13CollectiveMmaINS1_46MainloopSm100TmaUmmaWarpSpecializedBlockScaledILi4ELi2ELi2ENS5_IJNS4_1CILi1EEENSA_ILi8EEESB_EEEEENS5_IJNSA_ILi128EEENSA_ILi64EEENSA_ILi256EEEEEENS5_IJNS_12float_e5m2_tENS_13float_ue8m0_tEEEENS5_IJNS5_IJlSB_lEEENS4_6LayoutINS5_IJNS5_IJNS5_IJNSA_ILi32EEENSA_ILi4EEEEEEiEEESR_NS5_IJSB_iEEEEEENS5_IJNS5_IJNS5_IJNSA_ILi16EEESP_EEEiEEENS5_IJNS5_IJNSA_ILi0EEESB_EEENSA_ILi512EEEEEENS5_IJSX_iEEEEEEEEEEESL_S14_NS4_8TiledMMAINS4_8MMA_AtomIJNS4_21SM100_MMA_MXF8F6F4_SSISJ_SJ_fSK_Li128ELi64ELNS4_4UMMA5MajorE0ELS19_0ELNS18_7ScaleInE0ELS1A_0EEEEEENSN_INS5_IJSB_SB_SB_EEENS5_IJSX_SX_SX_EEEEENS5_IJNS4_10UnderscoreES1G_S1G_EEEEENS5_IJNS4_23SM90_TMA_LOAD_MULTICASTES1J_EEENS5_IJNS4_14ComposedLayoutINS4_7SwizzleILi3ELi4ELi3EEENS4_18smem_ptr_flag_bitsILi8EEENSN_INS5_IJSC_SF_EEENS5_IJSF_SB_EEEEEEENSN_INS5_IJNS5_IJNS5_IJSQ_SB_EEENS5_IJSO_SB_EEEEEESB_NS5_IJSP_NSA_ILi2EEEEEEEEENS5_IJNS5_IJNS5_IJSV_SZ_EEESY_EEESX_NS5_IJSB_SZ_EEEEEEEEEEEvNS4_8identityENS5_IJNS4_13SM90_TMA_LOADES27_EEES25_vS26_EENS_8epilogue10collective18CollectiveEpilogueINS2A_23Sm100TmaWarpSpecializedILi3ELi2ELi32ELb1ELb0EEEJSI_NS5_IJNSN_ISF_SB_EENSN_ISO_SB_EEEEENS_10bfloat16_tESM_S2I_SM_NS2A_6fusion15FusionCallbacksIS2E_NS2J_17LinearCombinationIS2I_fS2I_fLNS_15FloatRoundStyleE2EEESI_S2H_JEEENS4_5SM1004TMEM4LOAD26SM100_TMEM_LOAD_32dp32b32xES27_NS1L_INS1M_ILi2ELi4ELi3EEENS1O_ILi16EEENSN_INS5_IJSC_SO_EEES1V_EEEENS4_39AutoVectorizingCopyWithAssumedAlignmentILi128EEENS4_14SM90_TMA_STOREES2X_S2Z_S2Z_EEEvvEEEEvNT_6ParamsE:
        .type           _ZN7cutlass13device_kernelINS_4gemm6kernel13GemmUniversalIN4cute5tupleIJiiiiEEENS1_10collective13CollectiveMmaINS1_46MainloopSm100TmaUmmaWarpSpecializedBlockScaledILi4ELi2ELi2ENS5_IJNS4_1CILi1EEENSA_ILi8EEESB_EEEEENS5_IJNSA_ILi128EEENSA_ILi64EEENSA_ILi256EEEEEENS5_IJNS_12float_e5m2_tENS_13float_ue8m0_tEEEENS5_IJNS5_IJlSB_lEEENS4_6LayoutINS5_IJNS5_IJNS5_IJNSA_ILi32EEENSA_ILi4EEEEEEiEEESR_NS5_IJSB_iEEEEEENS5_IJNS5_IJNS5_IJNSA_ILi16EEESP_EEEiEEENS5_IJNS5_IJNSA_ILi0EEESB_EEENSA_ILi512EEEEEENS5_IJSX_iEEEEEEEEEEESL_S14_NS4_8TiledMMAINS4_8MMA_AtomIJNS4_21SM100_MMA_MXF8F6F4_SSISJ_SJ_fSK_Li128ELi64ELNS4_4UMMA5MajorE0ELS19_0ELNS18_7ScaleInE0ELS1A_0EEEEEENSN_INS5_IJSB_SB_SB_EEENS5_IJSX_SX_SX_EEEEENS5_IJNS4_10UnderscoreES1G_S1G_EEEEENS5_IJNS4_23SM90_TMA_LOAD_MULTICASTES1J_EEENS5_IJNS4_14ComposedLayoutINS4_7SwizzleILi3ELi4ELi3EEENS4_18smem_ptr_flag_bitsILi8EEENSN_INS5_IJSC_SF_EEENS5_IJSF_SB_EEEEEEENSN_INS5_IJNS5_IJNS5_IJSQ_SB_EEENS5_IJSO_SB_EEEEEESB_NS5_IJSP_NSA_ILi2EEEEEEEEENS5_IJNS5_IJNS5_IJSV_SZ_EEESY_EEESX_NS5_IJSB_SZ_EEEEEEEEEEEvNS4_8identityENS5_IJNS4_13SM90_TMA_LOADES27_EEES25_vS26_EENS_8epilogue10collective18CollectiveEpilogueINS2A_23Sm100TmaWarpSpecializedILi3ELi2ELi32ELb1ELb0EEEJSI_NS5_IJNSN_ISF_SB_EENSN_ISO_SB_EEEEENS_10bfloat16_tESM_S2I_SM_NS2A_6fusion15FusionCallbacksIS2E_NS2J_17LinearCombinationIS2I_fS2I_fLNS_15FloatRoundStyleE2EEESI_S2H_JEEENS4_5SM1004TMEM4LOAD26SM100_TMEM_LOAD_32dp32b32xES27_NS1L_INS1M_ILi2ELi4ELi3EEENS1O_ILi16EEENSN_INS5_IJSC_SO_EEES1V_EEEENS4_39AutoVectorizingCopyWithAssumedAlignmentILi128EEENS4_14SM90_TMA_STOREES2X_S2Z_S2Z_EEEvvEEEEvNT_6ParamsE,@function
        .size           _ZN7cutlass13device_kernelINS_4gemm6kernel13GemmUniversalIN4cute5tupleIJiiiiEEENS1_10collective13CollectiveMmaINS1_46MainloopSm100TmaUmmaWarpSpecializedBlockScaledILi4ELi2ELi2ENS5_IJNS4_1CILi1EEENSA_ILi8EEESB_EEEEENS5_IJNSA_ILi128EEENSA_ILi64EEENSA_ILi256EEEEEENS5_IJNS_12float_e5m2_tENS_13float_ue8m0_tEEEENS5_IJNS5_IJlSB_lEEENS4_6LayoutINS5_IJNS5_IJNS5_IJNSA_ILi32EEENSA_ILi4EEEEEEiEEESR_NS5_IJSB_iEEEEEENS5_IJNS5_IJNS5_IJNSA_ILi16EEESP_EEEiEEENS5_IJNS5_IJNSA_ILi0EEESB_EEENSA_ILi512EEEEEENS5_IJSX_iEEEEEEEEEEESL_S14_NS4_8TiledMMAINS4_8MMA_AtomIJNS4_21SM100_MMA_MXF8F6F4_SSISJ_SJ_fSK_Li128ELi64ELNS4_4UMMA5MajorE0ELS19_0ELNS18_7ScaleInE0ELS1A_0EEEEEENSN_INS5_IJSB_SB_SB_EEENS5_IJSX_SX_SX_EEEEENS5_IJNS4_10UnderscoreES1G_S1G_EEEEENS5_IJNS4_23SM90_TMA_LOAD_MULTICASTES1J_EEENS5_IJNS4_14ComposedLayoutINS4_7SwizzleILi3ELi4ELi3EEENS4_18smem_ptr_flag_bitsILi8EEENSN_INS5_IJSC_SF_EEENS5_IJSF_SB_EEEEEEENSN_INS5_IJNS5_IJNS5_IJSQ_SB_EEENS5_IJSO_SB_EEEEEESB_NS5_IJSP_NSA_ILi2EEEEEEEEENS5_IJNS5_IJNS5_IJSV_SZ_EEESY_EEESX_NS5_IJSB_SZ_EEEEEEEEEEEvNS4_8identityENS5_IJNS4_13SM90_TMA_LOADES27_EEES25_vS26_EENS_8epilogue10collective18CollectiveEpilogueINS2A_23Sm100TmaWarpSpecializedILi3ELi2ELi32ELb1ELb0EEEJSI_NS5_IJNSN_ISF_SB_EENSN_ISO_SB_EEEEENS_10bfloat16_tESM_S2I_SM_NS2A_6fusion15FusionCallbacksIS2E_NS2J_17LinearCombinationIS2I_fS2I_fLNS_15FloatRoundStyleE2EEESI_S2H_JEEENS4_5SM1004TMEM4LOAD26SM100_TMEM_LOAD_32dp32b32xES27_NS1L_INS1M_ILi2ELi4ELi3EEENS1O_ILi16EEENSN_INS5_IJSC_SO_EEES1V_EEEENS4_39AutoVectorizingCopyWithAssumedAlignmentILi128EEENS4_14SM90_TMA_STOREES2X_S2Z_S2Z_EEEvvEEEEvNT_6ParamsE,(.L_x_161 - _ZN7cutlass13device_kernelINS_4gemm6kernel13GemmUniversalIN4cute5tupleIJiiiiEEENS1_10collective13CollectiveMmaINS1_46MainloopSm100TmaUmmaWarpSpecializedBlockScaledILi4ELi2ELi2ENS5_IJNS4_1CILi1EEENSA_ILi8EEESB_EEEEENS5_IJNSA_ILi128EEENSA_ILi64EEENSA_ILi256EEEEEENS5_IJNS_12float_e5m2_tENS_13float_ue8m0_tEEEENS5_IJNS5_IJlSB_lEEENS4_6LayoutINS5_IJNS5_IJNS5_IJNSA_ILi32EEENSA_ILi4EEEEEEiEEESR_NS5_IJSB_iEEEEEENS5_IJNS5_IJNS5_IJNSA_ILi16EEESP_EEEiEEENS5_IJNS5_IJNSA_ILi0EEESB_EEENSA_ILi512EEEEEENS5_IJSX_iEEEEEEEEEEESL_S14_NS4_8TiledMMAINS4_8MMA_AtomIJNS4_21SM100_MMA_MXF8F6F4_SSISJ_SJ_fSK_Li128ELi64ELNS4_4UMMA5MajorE0ELS19_0ELNS18_7ScaleInE0ELS1A_0EEEEEENSN_INS5_IJSB_SB_SB_EEENS5_IJSX_SX_SX_EEEEENS5_IJNS4_10UnderscoreES1G_S1G_EEEEENS5_IJNS4_23SM90_TMA_LOAD_MULTICASTES1J_EEENS5_IJNS4_14ComposedLayoutINS4_7SwizzleILi3ELi4ELi3EEENS4_18smem_ptr_flag_bitsILi8EEENSN_INS5_IJSC_SF_EEENS5_IJSF_SB_EEEEEEENSN_INS5_IJNS5_IJNS5_IJSQ_SB_EEENS5_IJSO_SB_EEEEEESB_NS5_IJSP_NSA_ILi2EEEEEEEEENS5_IJNS5_IJNS5_IJSV_SZ_EEESY_EEESX_NS5_IJSB_SZ_EEEEEEEEEEEvNS4_8identityENS5_IJNS4_13SM90_TMA_LOADES27_EEES25_vS26_EENS_8epilogue10collective18CollectiveEpilogueINS2A_23Sm100TmaWarpSpecializedILi3ELi2ELi32ELb1ELb0EEEJSI_NS5_IJNSN_ISF_SB_EENSN_ISO_SB_EEEEENS_10bfloat16_tESM_S2I_SM_NS2A_6fusion15FusionCallbacksIS2E_NS2J_17LinearCombinationIS2I_fS2I_fLNS_15FloatRoundStyleE2EEESI_S2H_JEEENS4_5SM1004TMEM4LOAD26SM100_TMEM_LOAD_32dp32b32xES27_NS1L_INS1M_ILi2ELi4ELi3EEENS1O_ILi16EEENSN_INS5_IJSC_SO_EEES1V_EEEENS4_39AutoVectorizingCopyWithAssumedAlignmentILi128EEENS4_14SM90_TMA_STOREES2X_S2Z_S2Z_EEEvvEEEEvNT_6ParamsE)
        .other          _ZN7cutlass13device_kernelINS_4gemm6kernel13GemmUniversalIN4cute5tupleIJiiiiEEENS1_10collective13CollectiveMmaINS1_46MainloopSm100TmaUmmaWarpSpecializedBlockScaledILi4ELi2ELi2ENS5_IJNS4_1CILi1EEENSA_ILi8EEESB_EEEEENS5_IJNSA_ILi128EEENSA_ILi64EEENSA_ILi256EEEEEENS5_IJNS_12float_e5m2_tENS_13float_ue8m0_tEEEENS5_IJNS5_IJlSB_lEEENS4_6LayoutINS5_IJNS5_IJNS5_IJNSA_ILi32EEENSA_ILi4EEEEEEiEEESR_NS5_IJSB_iEEEEEENS5_IJNS5_IJNS5_IJNSA_ILi16EEESP_EEEiEEENS5_IJNS5_IJNSA_ILi0EEESB_EEENSA_ILi512EEEEEENS5_IJSX_iEEEEEEEEEEESL_S14_NS4_8TiledMMAINS4_8MMA_AtomIJNS4_21SM100_MMA_MXF8F6F4_SSISJ_SJ_fSK_Li128ELi64ELNS4_4UMMA5MajorE0ELS19_0ELNS18_7ScaleInE0ELS1A_0EEEEEENSN_INS5_IJSB_SB_SB_EEENS5_IJSX_SX_SX_EEEEENS5_IJNS4_10UnderscoreES1G_S1G_EEEEENS5_IJNS4_23SM90_TMA_LOAD_MULTICASTES1J_EEENS5_IJNS4_14ComposedLayoutINS4_7SwizzleILi3ELi4ELi3EEENS4_18smem_ptr_flag_bitsILi8EEENSN_INS5_IJSC_SF_EEENS5_IJSF_SB_EEEEEEENSN_INS5_IJNS5_IJNS5_IJSQ_SB_EEENS5_IJSO_SB_EEEEEESB_NS5_IJSP_NSA_ILi2EEEEEEEEENS5_IJNS5_IJNS5_IJSV_SZ_EEESY_EEESX_NS5_IJSB_SZ_EEEEEEEEEEEvNS4_8identityENS5_IJNS4_13SM90_TMA_LOADES27_EEES25_vS26_EENS_8epilogue10collective18CollectiveEpilogueINS2A_23Sm100TmaWarpSpecializedILi3ELi2ELi32ELb1ELb0EEEJSI_NS5_IJNSN_ISF_SB_EENSN_ISO_SB_EEEEENS_10bfloat16_tESM_S2I_SM_NS2A_6fusion15FusionCallbacksIS2E_NS2J_17LinearCombinationIS2I_fS2I_fLNS_15FloatRoundStyleE2EEESI_S2H_JEEENS4_5SM1004TMEM4LOAD26SM100_TMEM_LOAD_32dp32b32xES27_NS1L_INS1M_ILi2ELi4ELi3EEENS1O_ILi16EEENSN_INS5_IJSC_SO_EEES1V_EEEENS4_39AutoVectorizingCopyWithAssumedAlignmentILi128EEENS4_14SM90_TMA_STOREES2X_S2Z_S2Z_EEEvvEEEEvNT_6ParamsE,@"STO_CUDA_ENTRY STV_DEFAULT"
_ZN7cutlass13device_kernelINS_4gemm6kernel13GemmUniversalIN4cute5tupleIJiiiiEEENS1_10collective13CollectiveMmaINS1_46MainloopSm100TmaUmmaWarpSpecializedBlockScaledILi4ELi2ELi2ENS5_IJNS4_1CILi1EEENSA_ILi8EEESB_EEEEENS5_IJNSA_ILi128EEENSA_ILi64EEENSA_ILi256EEEEEENS5_IJNS_12float_e5m2_tENS_13float_ue8m0_tEEEENS5_IJNS5_IJlSB_lEEENS4_6LayoutINS5_IJNS5_IJNS5_IJNSA_ILi32EEENSA_ILi4EEEEEEiEEESR_NS5_IJSB_iEEEEEENS5_IJNS5_IJNS5_IJNSA_ILi16EEESP_EEEiEEENS5_IJNS5_IJNSA_ILi0EEESB_EEENSA_ILi512EEEEEENS5_IJSX_iEEEEEEEEEEESL_S14_NS4_8TiledMMAINS4_8MMA_AtomIJNS4_21SM100_MMA_MXF8F6F4_SSISJ_SJ_fSK_Li128ELi64ELNS4_4UMMA5MajorE0ELS19_0ELNS18_7ScaleInE0ELS1A_0EEEEEENSN_INS5_IJSB_SB_SB_EEENS5_IJSX_SX_SX_EEEEENS5_IJNS4_10UnderscoreES1G_S1G_EEEEENS5_IJNS4_23SM90_TMA_LOAD_MULTICASTES1J_EEENS5_IJNS4_14ComposedLayoutINS4_7SwizzleILi3ELi4ELi3EEENS4_18smem_ptr_flag_bitsILi8EEENSN_INS5_IJSC_SF_EEENS5_IJSF_SB_EEEEEEENSN_INS5_IJNS5_IJNS5_IJSQ_SB_EEENS5_IJSO_SB_EEEEEESB_NS5_IJSP_NSA_ILi2EEEEEEEEENS5_IJNS5_IJNS5_IJSV_SZ_EEESY_EEESX_NS5_IJSB_SZ_EEEEEEEEEEEvNS4_8identityENS5_IJNS4_13SM90_TMA_LOADES27_EEES25_vS26_EENS_8epilogue10collective18CollectiveEpilogueINS2A_23Sm100TmaWarpSpecializedILi3ELi2ELi32ELb1ELb0EEEJSI_NS5_IJNSN_ISF_SB_EENSN_ISO_SB_EEEEENS_10bfloat16_tESM_S2I_SM_NS2A_6fusion15FusionCallbacksIS2E_NS2J_17LinearCombinationIS2I_fS2I_fLNS_15FloatRoundStyleE2EEESI_S2H_JEEENS4_5SM1004TMEM4LOAD26SM100_TMEM_LOAD_32dp32b32xES27_NS1L_INS1M_ILi2ELi4ELi3EEENS1O_ILi16EEENSN_INS5_IJSC_SO_EEES1V_EEEENS4_39AutoVectorizingCopyWithAssumedAlignmentILi128EEENS4_14SM90_TMA_STOREES2X_S2Z_S2Z_EEEvvEEEEvNT_6ParamsE:
[----:B------:R-:W1:Y:S01]  /*0000*/  LDC R1, c[0x0][0x37c] ;  /* 0x0000df00ff017b82 */ /* 0x000e620000000800 */
[----:B------:R-:W2:Y:S01]  /*0010*/  S2R R93, SR_TID.X ;  /* 0x00000000005d7919 */ /* 0x000ea20000002100 */
[----:B------:R-:W3:Y:S01]  /*0020*/  LDCU.64 UR12, c[0x0][0xc90] ;  /* 0x00019200ff0c77ac */ /* 0x000ee20008000a00 */
[----:B------:R-:W-:Y:S02]  /*0030*/  PRMT R88, RZ, 0x7610, R88 ;  /* 0x00007610ff587816 */ /* 0x000fe40000000058 */
[----:B------:R-:W-:Y:S01]  /*0040*/  ELECT P6, URZ, PT ;  /* 0x0000000000ff782f */ /* 0x000fe200038c0000 */
[----:B------:R-:W4:Y:S01]  /*0050*/  LDCU.64 UR56, c[0x0][0x358] ;  /* 0x00006b00ff3877ac */ /* 0x000f220008000a00 */
[----:B---3--:R-:W-:-:S04]  /*0060*/  UISETP.NE.U32.AND UP0, UPT, UR12, URZ, UPT ;  /* 0x000000ff0c00728c */ /* 0x008fc8000bf05070 */
[----:B------:R-:W-:Y:S01]  /*0070*/  UISETP.NE.AND.EX UP0, UPT, UR13, URZ, UPT, UP0 ;  /* 0x000000ff0d00728c */ /* 0x000fe2000bf05300 */
[----:B--2---:R-:W-:-:S05]  /*0080*/  SHF.R.U32.HI R92, RZ, 0x5, R93 ;  /* 0x00000005ff5c7819 */ /* 0x004fca000001165d */
[----:B------:R-:W2:Y:S02]  /*0090*/  SHFL.IDX PT, R0, R92, RZ, 0x1f ;  /* 0x00001fff5c007589 */ /* 0x000ea400000e0000 */
[----:B--2---:R-:W-:Y:S01]  /*00a0*/  R2UR UR14, R0 ;  /* 0x00000000000e72ca */ /* 0x004fe200000e0000 */
[----:B-1--4-:R-:W-:-:S14]  /*00b0*/  BRA.U UP0, `(.L_x_0) ;  /* 0x00000001002c7547 */ /* 0x012fdc000b800000 */
[----:B------:R-:W1:Y:S02]  /*00c0*/  LDCU.64 UR4, c[0x0][0xc88] ;  /* 0x00019100ff0477ac */ /* 0x000e640008000a00 */
[----:B-1----:R-:W-:-:S04]  /*00d0*/  UISETP.NE.U32.AND UP0, UPT, UR4, URZ, UPT ;  /* 0x000000ff0400728c */ /* 0x002fc8000bf05070 */
[----:B------:R-:W-:-:S09]  /*00e0*/  UISETP.NE.AND.EX UP0, UPT, UR5, URZ, UPT, UP0 ;  /* 0x000000ff0500728c */ /* 0x000fd2000bf05300 */
[----:B------:R-:W-:Y:S05]  /*00f0*/  BRA.U !UP0, `(.L_x_1) ;  /* 0x0000000108107547 */ /* 0x000fea000b800000 */
[----:B------:R-:W1:Y:S02]  /*0100*/  LDC.64 R2, c[0x0][0xc88] ;  /* 0x00032200ff027b82 */ /* 0x000e640000000a00 */
[----:B-1----:R1:W5:Y:S01]  /*0110*/  LDG.E R49, desc[UR56][R2.64] ;  /* 0x0000003802317981 */ /* 0x002362000c1e1900 */
[----:B------:R-:W-:Y:S01]  /*0120*/  HFMA2 R88, -RZ, RZ, 0, 5.9604644775390625e-08 ;  /* 0x00000001ff587431 */ /* 0x000fe200000001ff */
[----:B------:R-:W-:Y:S05]  /*0130*/  BRA `(.L_x_0) ;  /* 0x00000000000c7947 */ /* 0x000fea0003800000 */
.L_x_1:
[----:B------:R-:W1:Y:S01]  /*0140*/  LDCU UR4, c[0x0][0xc80] ;  /* 0x00019000ff0477ac */ /* 0x000e620008000800 */
[----:B------:R-:W-:Y:S01]  /*0150*/  HFMA2 R88, -RZ, RZ, 0, 5.9604644775390625e-08 ;  /* 0x00000001ff587431 */ /* 0x000fe200000001ff */
[----:B-1----:R-:W-:-:S07]  /*0160*/  MOV R49, UR4 ;  /* 0x0000000400317c02 */ /* 0x002fce0008000f00 */
.L_x_0:
[----:B------:R-:W2:Y:S02]  /*0170*/  LDCU.64 UR4, c[0x0][0xcb0] ;  /* 0x00019600ff0477ac */ /* 0x000ea40008000a00 */
[----:B--2---:R-:W-:-:S04]  /*0180*/  UISETP.NE.U32.AND UP0, UPT, UR4, URZ, UPT ;  /* 0x000000ff0400728c */ /* 0x004fc8000bf05070 */
[----:B------:R-:W-:-:S09]  /*0190*/  UISETP.NE.AND.EX UP0, UPT, UR5, URZ, UPT, UP0 ;  /* 0x000000ff0500728c */ /* 0x000fd2000bf05300 */
[----:B------:R-:W-:Y:S05]  /*01a0*/  BRA.U UP0, `(.L_x_2) ;  /* 0x0000000100247547 */ /* 0x000fea000b800000 */
[----:B------:R-:W2:Y:S02]  /*01b0*/  LDCU.64 UR4, c[0x0][0xca8] ;  /* 0x00019500ff0477ac */ /* 0x000ea40008000a00 */
[----:B--2---:R-:W-:-:S04]  /*01c0*/  UISETP.NE.U32.AND UP0, UPT, UR4, URZ, UPT ;  /* 0x000000ff0400728c */ /* 0x004fc8000bf05070 */
[----:B------:R-:W-:-:S09]  /*01d0*/  UISETP.NE.AND.EX UP0, UPT, UR5, URZ, UPT, UP0 ;  /* 0x000000ff0500728c */ /* 0x000fd2000bf05300 */
[----:B------:R-:W-:Y:S05]  /*01e0*/  BRA.U !UP0, `(.L_x_3) ;  /* 0x00000001080c7547 */ /* 0x000fea000b800000 */
[----:B-1----:R-:W1:Y:S02]  /*01f0*/  LDC.64 R2, c[0x0][0xca8] ;  /* 0x00032a00ff027b82 */ /* 0x002e640000000a00 */
[----:B-1----:R2:W5:Y:S01]  /*0200*/  LDG.E R47, desc[UR56][R2.64] ;  /* 0x00000038022f7981 */ /* 0x002562000c1e1900 */
[----:B------:R-:W-:Y:S05]  /*0210*/  BRA `(.L_x_2) ;  /* 0x0000000000087947 */ /* 0x000fea0003800000 */
.L_x_3:
[----:B------:R-:W2:Y:S02]  /*0220*/  LDCU UR4, c[0x0][0xca0] ;  /* 0x00019400ff0477ac */ /* 0x000ea40008000800 */
[----:B--2---:R-:W-:Y:S02]  /*0230*/  MOV R47, UR4 ;  /* 0x00000004002f7c02 */ /* 0x004fe40008000f00 */
.L_x_2:
[----:B------:R-:W-:Y:S01]  /*0240*/  IMAD.U32 R0, RZ, RZ, UR14 ;  /* 0x0000000eff007e24 */ /* 0x000fe2000f8e00ff */
[----:B------:R-:W-:Y:S04]  /*0250*/  BSSY.RECONVERGENT B0, `(.L_x_4) ;  /* 0x0000012000007945 */ /* 0x000fe80003800200 */
[C---:B------:R-:W-:Y:S02]  /*0260*/  ISETP.NE.OR P1, PT, R0.reuse, 0x1, !P6 ;  /* 0x000000010000780c */ /* 0x040fe40007725670 */
[----:B------:R-:W-:-:S11]  /*0270*/  ISETP.NE.OR P0, PT, R0, 0x3, !P6 ;  /* 0x000000030000780c */ /* 0x000fd60007705670 */
[----:B------:R-:W-:Y:S05]  /*0280*/  @P1 BRA `(.L_x_5) ;  /* 0x0000000000381947 */ /* 0x000fea0003800000 */
[----:B------:R-:W3:Y:S02]  /*0290*/  LDCU.64 UR4, c[0x0][0x348] ;  /* 0x00006900ff0477ac */ /* 0x000ee40008000a00 */
[----:B---3--:R-:W-:Y:S02]  /*02a0*/  UIADD3 UR10, UP3, UPT, UR4, 0x80, URZ ;  /* 0x00000080040a7890 */ /* 0x008fe4000ff7e0ff */
[----:B------:R-:W-:Y:S02]  /*02b0*/  UIADD3 UR8, UP2, UPT, UR4, 0x180, URZ ;  /* 0x0000018004087890 */ /* 0x000fe4000ff5e0ff */
[----:B------:R-:W-:Y:S02]  /*02c0*/  UIADD3 UR6, UP1, UPT, UR4, 0x280, URZ ;  /* 0x0000028004067890 */ /* 0x000fe4000ff3e0ff */
[----:B------:R-:W-:Y:S02]  /*02d0*/  UIADD3 UR4, UP0, UPT, UR4, 0x380, URZ ;  /* 0x0000038004047890 */ /* 0x000fe4000ff1e0ff */
[----:B------:R-:W-:-:S02]  /*02e0*/  UIADD3.X UR11, UPT, UPT, URZ, UR5, URZ, UP3, !UPT ;  /* 0x00000005ff0b7290 */ /* 0x000fc40009ffe4ff */
[----:B------:R-:W-:Y:S02]  /*02f0*/  UIADD3.X UR9, UPT, UPT, URZ, UR5, URZ, UP2, !UPT ;  /* 0x00000005ff097290 */ /* 0x000fe400097fe4ff */
[----:B------:R-:W-:Y:S02]  /*0300*/  UIADD3.X UR7, UPT, UPT, URZ, UR5, URZ, UP1, !UPT ;  /* 0x00000005ff077290 */ /* 0x000fe40008ffe4ff */
[----:B------:R-:W-:-:S03]  /*0310*/  UIADD3.X UR5, UPT, UPT, URZ, UR5, URZ, UP0, !UPT ;  /* 0x00000005ff057290 */ /* 0x000fc600087fe4ff */
[----:B------:R3:W-:Y:S02]  /*0320*/  UTMACCTL.PF [UR10] ;  /* 0x000000000a0079b9 */ /* 0x0007e40008040000 */
[----:B------:R3:W-:Y:S02]  /*0330*/  UTMACCTL.PF [UR8] ;  /* 0x00000000080079b9 */ /* 0x0007e40008040000 */
[----:B------:R3:W-:Y:S02]  /*0340*/  UTMACCTL.PF [UR6] ;  /* 0x00000000060079b9 */ /* 0x0007e40008040000 */
[----:B------:R3:W-:Y:S02]  /*0350*/  UTMACCTL.PF [UR4] ;  /* 0x00000000040079b9 */ /* 0x0007e40008040000 */
[----:B---3--:R-:W-:Y:S01]  /*0360*/  NOP ;  /* 0x0000000000007918 */ /* 0x008fe20000000000 */
.L_x_5:
[----:B------:R-:W-:Y:S05]  /*0370*/  BSYNC.RECONVERGENT B0 ;  /* 0x0000000000007941 */ /* 0x000fea0003800200 */
.L_x_4:
[----:B------:R-:W-:Y:S04]  /*0380*/  BSSY.RECONVERGENT B0, `(.L_x_6) ;  /* 0x000000a000007945 */ /* 0x000fe80003800200 */
[----:B------:R-:W-:Y:S05]  /*0390*/  @P0 BRA `(.L_x_7) ;  /* 0x0000000000200947 */ /* 0x000fea0003800000 */
[----:B------:R-:W3:Y:S02]  /*03a0*/  LDCU.64 UR4, c[0x0][0x348] ;  /* 0x00006900ff0477ac */ /* 0x000ee40008000a00 */
[----:B---3--:R-:W-:Y:S02]  /*03b0*/  UIADD3 UR6, UP1, UPT, UR4, 0x980, URZ ;  /* 0x0000098004067890 */ /* 0x008fe4000ff3e0ff */
[----:B------:R-:W-:Y:S02]  /*03c0*/  UIADD3 UR4, UP0, UPT, UR4, 0xa80, URZ ;  /* 0x00000a8004047890 */ /* 0x000fe4000ff1e0ff */
[----:B------:R-:W-:Y:S02]  /*03d0*/  UIADD3.X UR7, UPT, UPT, URZ, UR5, URZ, UP1, !UPT ;  /* 0x00000005ff077290 */ /* 0x000fe40008ffe4ff */
[----:B------:R-:W-:-:S07]  /*03e0*/  UIADD3.X UR5, UPT, UPT, URZ, UR5, URZ, UP0, !UPT ;  /* 0x00000005ff057290 */ /* 0x000fce00087fe4ff */
[----:B------:R3:W-:Y:S02]  /*03f0*/  UTMACCTL.PF [UR6] ;  /* 0x00000000060079b9 */ /* 0x0007e40008040000 */
[----:B------:R3:W-:Y:S02]  /*0400*/  UTMACCTL.PF [UR4] ;  /* 0x00000000040079b9 */ /* 0x0007e40008040000 */
[----:B---3--:R-:W-:Y:S01]  /*0410*/  NOP ;  /* 0x0000000000007918 */ /* 0x008fe20000000000 */
.L_x_7:
[----:B------:R-:W-:Y:S05]  /*0420*/  BSYNC.RECONVERGENT B0 ;  /* 0x0000000000007941 */ /* 0x000fea0003800200 */
.L_x_6:
[----:B------:R-:W3:Y:S01]  /*0430*/  LDCU.64 UR4, c[0x0][0xc88] ;  /* 0x00019100ff0477ac */ /* 0x000ee20008000a00 */
[----:B------:R-:W-:Y:S02]  /*0440*/  UISETP.EQ.U32.AND UP1, UPT, UR12, URZ, UPT ;  /* 0x000000ff0c00728c */ /* 0x000fe4000bf22070 */
[----:B------:R-:W-:Y:S02]  /*0450*/  UPLOP3.LUT UP4, UPT, UPT, UPT, UPT, 0x80, 0x8 ;  /* 0x000000000008789c */ /* 0x000fe40003f8f070 */
[----:B---3--:R-:W-:-:S04]  /*0460*/  UISETP.NE.U32.AND UP0, UPT, UR4, URZ, UPT ;  /* 0x000000ff0400728c */ /* 0x008fc8000bf05070 */
[----:B------:R-:W-:-:S04]  /*0470*/  UISETP.NE.AND.EX UP0, UPT, UR5, URZ, UPT, UP0 ;  /* 0x000000ff0500728c */ /* 0x000fc8000bf05300 */
[----:B------:R-:W-:-:S04]  /*0480*/  UISETP.EQ.OR.EX UP2, UPT, UR13, URZ, !UP0, UP1 ;  /* 0x000000ff0d00728c */ /* 0x000fc8000c742710 */
[----:B------:R-:W-:-:S05]  /*0490*/  UP2UR UR53, UPR, URZ, 0x4 ;  /* 0x00000004ff357883 */ /* 0x000fca0008000000 */
[----:B------:R-:W-:Y:S07]  /*04a0*/  BRA.U !UP2, `(.L_x_8) ;  /* 0x000000010a207547 */ /* 0x000fee000b800000 */
[----:B------:R-:W-:Y:S01]  /*04b0*/  UISETP.NE.U32.AND UP1, UPT, UR12, URZ, UPT ;  /* 0x000000ff0c00728c */ /* 0x000fe2000bf25070 */
[----:B-----5:R-:W-:Y:S01]  /*04c0*/  FSETP.NEU.AND P0, PT, R49, RZ, PT ;  /* 0x000000ff3100720b */ /* 0x020fe20003f0d000 */
[----:B------:R-:W-:Y:S02]  /*04d0*/  USEL UR4, URZ, 0xffffffff, UP0 ;  /* 0xffffffffff047887 */ /* 0x000fe40008000000 */
[----:B------:R-:W-:-:S10]  /*04e0*/  UISETP.NE.AND.EX UP1, UPT, UR13, URZ, UPT, UP1 ;  /* 0x000000ff0d00728c */ /* 0x000fd4000bf25310 */
[----:B------:R-:W-:Y:S01]  /*04f0*/  VOTEU.ANY UP0, P0 ;  /* 0x0000000000ff7886 */ /* 0x000fe20000000100 */
[----:B------:R-:W-:-:S04]  /*0500*/  @!UP1 USEL UR4, URZ, 0xffffffff, UP0 ;  /* 0xffffffffff049887 */ /* 0x000fc80008000000 */
[----:B------:R-:W-:-:S04]  /*0510*/  ULOP3.LUT UR4, UR4, 0x1, URZ, 0xc0, !UPT ;  /* 0x0000000104047892 */ /* 0x000fc8000f8ec0ff */
[----:B------:R-:W-:-:S11]  /*0520*/  UISETP.NE.U32.AND UP4, UPT, UR4, 0x1, UPT ;  /* 0x000000010400788c */ /* 0x000fd6000bf85070 */
.L_x_8:
[----:B-12---:R-:W1:Y:S01]  /*0530*/  SHFL.IDX PT, R2, R92, RZ, 0x1f ;  /* 0x00001fff5c027589 */ /* 0x006e6200000e0000 */
[----:B------:R-:W-:-:S04]  /*0540*/  UISETP.NE.AND UP0, UPT, UR14, 0x2, UPT ;  /* 0x000000020e00788c */ /* 0x000fc8000bf05270 */
[----:B------:R-:W-:Y:S01]  /*0550*/  USEL UR55, URZ, 0x1, UP0 ;  /* 0x00000001ff377887 */ /* 0x000fe20008000000 */
[----:B-1----:R-:W-:-:S13]  /*0560*/  ISETP.NE.AND P0, PT, R2, RZ, PT ;  /* 0x000000ff0200720c */ /* 0x002fda0003f05270 */
[----:B------:R-:W-:Y:S05]  /*0570*/  @P0 BRA `(.L_x_9) ;  /* 0x0000000000580947 */ /* 0x000fea0003800000 */
[----:B------:R-:W1:Y:S01]  /*0580*/  S2UR UR4, SR_CgaCtaId ;  /* 0x00000000000479c3 */ /* 0x000e620000008800 */
[----:B------:R-:W-:Y:S01]  /*0590*/  UMOV UR5, 0x400 ;  /* 0x0000040000057882 */ /* 0x000fe20000000000 */
[----:B------:R-:W-:Y:S01]  /*05a0*/  UMOV UR8, 0x1 ;  /* 0x0000000100087882 */ /* 0x000fe20000000000 */
[----:B------:R-:W-:Y:S01]  /*05b0*/  UMOV UR6, 0x8 ;  /* 0x0000000800067882 */ /* 0x000fe20000000000 */
[----:B------:R-:W-:-:S04]  /*05c0*/  UIADD3 UR8, UPT, UPT, -UR8, 0x100000, URZ ;  /* 0x0010000008087890 */ /* 0x000fc8000fffe1ff */
[----:B------:R-:W-:Y:S02]  /*05d0*/  USHF.L.U32 UR9, UR8, 0xb, URZ ;  /* 0x0000000b08097899 */ /* 0x000fe400080006ff */
[----:B------:R-:W-:Y:S02]  /*05e0*/  USHF.L.U32 UR8, UR8, 0x1, URZ ;  /* 0x0000000108087899 */ /* 0x000fe400080006ff */
[----:B------:R-:W-:-:S04]  /*05f0*/  UIADD3 UR6, UPT, UPT, -UR6, 0x100000, URZ ;  /* 0x0010000006067890 */ /* 0x000fc8000fffe1ff */
[----:B------:R-:W-:Y:S02]  /*0600*/  USHF.L.U32 UR7, UR6, 0xb, URZ ;  /* 0x0000000b06077899 */ /* 0x000fe400080006ff */
[----:B------:R-:W-:Y:S01]  /*0610*/  USHF.L.U32 UR6, UR6, 0x1, URZ ;  /* 0x0000000106067899 */ /* 0x000fe200080006ff */
[----:B------:R-:W-:Y:S01]  /*0620*/  ELECT P0, URZ, PT ;  /* 0x0000000000ff782f */ /* 0x000fe20003800000 */
[----:B-1----:R-:W-:Y:S01]  /*0630*/  ULEA UR4, UR4, UR5, 0x18 ;  /* 0x0000000504047291 */ /* 0x002fe2000f8ec0ff */
[----:B------:R-:W1:Y:S11]  /*0640*/  FENCE.VIEW.ASYNC.S ;  /* 0x00000000000073c6 */ /* 0x000e760000000000 */
[----:B-1----:R1:W2:Y:S01]  /*0650*/  SYNCS.EXCH.64 URZ, [UR4], UR8 ;  /* 0x0000000804ff75b2 */ /* 0x0022a20008000100 */
[----:B------:R1:W3:Y:S01]  /*0660*/  SYNCS.EXCH.64 URZ, [UR4+0x20], UR6 ;  /* 0x0000200604ff75b2 */ /* 0x0002e20008000100 */
[----:B------:R1:W4:Y:S01]  /*0670*/  SYNCS.EXCH.64 URZ, [UR4+0x8], UR8 ;  /* 0x0000080804ff75b2 */ /* 0x0003220008000100 */
[----:B------:R1:W1:Y:S01]  /*0680*/  SYNCS.EXCH.64 URZ, [UR4+0x28], UR6 ;  /* 0x0000280604ff75b2 */ /* 0x0002620008000100 */
[----:B------:R1:W1:Y:S01]  /*0690*/  SYNCS.EXCH.64 URZ, [UR4+0x10], UR8 ;  /* 0x0000100804ff75b2 */ /* 0x0002620008000100 */
[----:B------:R1:W1:Y:S01]  /*06a0*/  SYNCS.EXCH.64 URZ, [UR4+0x30], UR6 ;  /* 0x0000300604ff75b2 */ /* 0x0002620008000100 */
[----:B------:R1:W1:Y:S01]  /*06b0*/  SYNCS.EXCH.64 URZ, [UR4+0x18], UR8 ;  /* 0x0000180804ff75b2 */ /* 0x0002620008000100 */
[----:B------:R1:W1:Y:S01]  /*06c0*/  SYNCS.EXCH.64 URZ, [UR4+0x38], UR6 ;  /* 0x0000380604ff75b2 */ /* 0x0002620008000100 */
[----:B------:R-:W-:Y:S01]  /*06d0*/  NOP ;  /* 0x0000000000007918 */ /* 0x000fe20000000000 */
.L_x_9:
[----:B------:R-:W2:Y:S01]  /*06e0*/  SHFL.IDX PT, R2, R92, RZ, 0x1f ;  /* 0x00001fff5c027589 */ /* 0x000ea200000e0000 */
[----:B------:R-:W-:Y:S01]  /*06f0*/  NOP ;  /* 0x0000000000007918 */ /* 0x000fe20000000000 */
[----:B--2---:R-:W-:-:S13]  /*0700*/  ISETP.NE.AND P0, PT, R2, 0x1, PT ;  /* 0x000000010200780c */ /* 0x004fda0003f05270 */
[----:B------:R-:W-:Y:S05]  /*0710*/  @P0 BRA `(.L_x_10) ;  /* 0x0000000000500947 */ /* 0x000fea0003800000 */
[----:B-1----:R-:W1:Y:S01]  /*0720*/  S2UR UR4, SR_CgaCtaId ;  /* 0x00000000000479c3 */ /* 0x002e620000008800 */
        /* <DEDUP_REMOVED lines=12> */
[----:B-1----:R2:W1:Y:S01]  /*07f0*/  SYNCS.EXCH.64 URZ, [UR4+0x40], UR8 ;  /* 0x0000400804ff75b2 */ /* 0x0024620008000100 */
[----:B------:R2:W1:Y:S01]  /*0800*/  SYNCS.EXCH.64 URZ, [UR4+0x58], UR6 ;  /* 0x0000580604ff75b2 */ /* 0x0004620008000100 */
[----:B------:R2:W1:Y:S01]  /*0810*/  SYNCS.EXCH.64 URZ, [UR4+0x48], UR8 ;  /* 0x0000480804ff75b2 */ /* 0x0004620008000100 */
[----:B------:R2:W1:Y:S01]  /*0820*/  SYNCS.EXCH.64 URZ, [UR4+0x60], UR6 ;  /* 0x0000600604ff75b2 */ /* 0x0004620008000100 */
[----:B------:R2:W1:Y:S01]  /*0830*/  SYNCS.EXCH.64 URZ, [UR4+0x50], UR8 ;  /* 0x0000500804ff75b2 */ /* 0x0004620008000100 */
[----:B------:R2:W1:Y:S02]  /*0840*/  SYNCS.EXCH.64 URZ, [UR4+0x68], UR6 ;  /* 0x0000680604ff75b2 */ /* 0x0004640008000100 */
[----:B--2---:R-:W-:Y:S01]  /*0850*/  NOP ;  /* 0x0000000000007918 */ /* 0x004fe20000000000 */
.L_x_10:
[----:B------:R-:W2:Y:S01]  /*0860*/  SHFL.IDX PT, R2, R92, RZ, 0x1f ;  /* 0x00001fff5c027589 */ /* 0x000ea200000e0000 */
[----:B------:R-:W-:Y:S01]  /*0870*/  NOP ;  /* 0x0000000000007918 */ /* 0x000fe20000000000 */
[----:B--2---:R-:W-:-:S13]  /*0880*/  ISETP.NE.AND P0, PT, R2, 0x3, PT ;  /* 0x000000030200780c */ /* 0x004fda0003f05270 */
[----:B------:R-:W-:Y:S05]  /*0890*/  @P0 BRA `(.L_x_11) ;  /* 0x0000000000300947 */ /* 0x000fea0003800000 */
[----:B-1----:R-:W1:Y:S01]  /*08a0*/  S2UR UR6, SR_CgaCtaId ;  /* 0x00000000000679c3 */ /* 0x002e620000008800 */
[----:B------:R-:W-:Y:S01]  /*08b0*/  UMOV UR4, 0x400 ;  /* 0x0000040000047882 */ /* 0x000fe20000000000 */
[----:B------:R-:W-:Y:S01]  /*08c0*/  UMOV UR5, 0x20 ;  /* 0x0000002000057882 */ /* 0x000fe20000000000 */
[----:B------:R-:W-:Y:S01]  /*08d0*/  ELECT P0, URZ, PT ;  /* 0x0000000000ff782f */ /* 0x000fe20003800000 */
[----:B-1----:R-:W-:Y:S02]  /*08e0*/  ULEA UR6, UR6, UR4, 0x18 ;  /* 0x0000000406067291 */ /* 0x002fe4000f8ec0ff */
[----:B------:R-:W-:-:S04]  /*08f0*/  UIADD3 UR4, UPT, UPT, -UR5, 0x100000, URZ ;  /* 0x0010000005047890 */ /* 0x000fc8000fffe1ff */
[----:B------:R-:W-:Y:S02]  /*0900*/  USHF.L.U32 UR5, UR4, 0xb, URZ ;  /* 0x0000000b04057899 */ /* 0x000fe400080006ff */
[----:B------:R-:W-:Y:S01]  /*0910*/  USHF.L.U32 UR4, UR4, 0x1, URZ ;  /* 0x0000000104047899 */ /* 0x000fe200080006ff */
[----:B------:R-:W1:Y:S11]  /*0920*/  FENCE.VIEW.ASYNC.S ;  /* 0x00000000000073c6 */ /* 0x000e760000000000 */
[----:B-1----:R2:W1:Y:S01]  /*0930*/  SYNCS.EXCH.64 URZ, [UR6+0x70], UR4 ;  /* 0x0000700406ff75b2 */ /* 0x0024620008000100 */
[----:B------:R2:W1:Y:S02]  /*0940*/  SYNCS.EXCH.64 URZ, [UR6+0x78], UR4 ;  /* 0x0000780406ff75b2 */ /* 0x0004640008000100 */
[----:B--2---:R-:W-:Y:S01]  /*0950*/  NOP ;  /* 0x0000000000007918 */ /* 0x004fe20000000000 */
.L_x_11:
[----:B------:R-:W2:Y:S01]  /*0960*/  SHFL.IDX PT, R2, R92, RZ, 0x1f ;  /* 0x00001fff5c027589 */ /* 0x000ea200000e0000 */
[----:B------:R-:W-:Y:S01]  /*0970*/  NOP ;  /* 0x0000000000007918 */ /* 0x000fe20000000000 */
[----:B--2---:R-:W-:-:S13]  /*0980*/  ISETP.NE.AND P0, PT, R2, 0x4, PT ;  /* 0x000000040200780c */ /* 0x004fda0003f05270 */
[----:B------:R-:W-:Y:S05]  /*0990*/  @P0 BRA `(.L_x_12) ;  /* 0x00000000004c0947 */ /* 0x000fea0003800000 */
[----:B-1----:R-:W1:Y:S01]  /*09a0*/  S2UR UR6, SR_CgaCtaId ;  /* 0x00000000000679c3 */ /* 0x002e620000008800 */
[----:B------:R-:W-:Y:S01]  /*09b0*/  UMOV UR4, 0x720 ;  /* 0x0000072000047882 */ /* 0x000fe20000000000 */
[----:B------:R-:W-:Y:S01]  /*09c0*/  UMOV UR5, 0x400 ;  /* 0x0000040000057882 */ /* 0x000fe20000000000 */
[----:B------:R-:W-:Y:S01]  /*09d0*/  USEL UR4, UR4, 0x620, UP4 ;  /* 0x0000062004047887 */ /* 0x000fe2000a000000 */
[----:B------:R-:W-:Y:S01]  /*09e0*/  UMOV UR8, 0x1 ;  /* 0x0000000100087882 */ /* 0x000fe20000000000 */
[----:B------:R-:W-:Y:S01]  /*09f0*/  ELECT P0, URZ, PT ;  /* 0x0000000000ff782f */ /* 0x000fe20003800000 */
[----:B------:R-:W-:-:S04]  /*0a00*/  UIADD3 UR8, UPT, UPT, -UR8, 0x100000, URZ ;  /* 0x0010000008087890 */ /* 0x000fc8000fffe1ff */
[----:B------:R-:W-:Y:S02]  /*0a10*/  USHF.L.U32 UR9, UR8, 0xb, URZ ;  /* 0x0000000b08097899 */ /* 0x000fe400080006ff */
[----:B------:R-:W-:Y:S02]  /*0a20*/  USHF.L.U32 UR8, UR8, 0x1, URZ ;  /* 0x0000000108087899 */ /* 0x000fe400080006ff */
[----:B-1----:R-:W-:Y:S02]  /*0a30*/  ULEA UR6, UR6, UR5, 0x18 ;  /* 0x0000000506067291 */ /* 0x002fe4000f8ec0ff */
[----:B------:R-:W-:-:S04]  /*0a40*/  UIADD3 UR4, UPT, UPT, -UR4, 0x100000, URZ ;  /* 0x0010000004047890 */ /* 0x000fc8000fffe1ff */
[----:B------:R-:W-:Y:S02]  /*0a50*/  USHF.L.U32 UR5, UR4, 0xb, URZ ;  /* 0x0000000b04057899 */ /* 0x000fe400080006ff */
[----:B------:R-:W-:Y:S01]  /*0a60*/  USHF.L.U32 UR4, UR4, 0x1, URZ ;  /* 0x0000000104047899 */ /* 0x000fe200080006ff */
[----:B------:R-:W1:Y:S03]  /*0a70*/  FENCE.VIEW.ASYNC.S ;  /* 0x00000000000073c6 */ /* 0x000e660000000000 */
[----:B-1----:R2:W1:Y:S08]  /*0a80*/  SYNCS.EXCH.64 URZ, [UR6+0x80], UR8 ;  /* 0x0000800806ff75b2 */ /* 0x0024700008000100 */
[----:B------:R2:W1:Y:S01]  /*0a90*/  SYNCS.EXCH.64 URZ, [UR6+0x90], UR4 ;  /* 0x0000900406ff75b2 */ /* 0x0004620008000100 */
[----:B------:R2:W1:Y:S01]  /*0aa0*/  SYNCS.EXCH.64 URZ, [UR6+0x88], UR8 ;  /* 0x0000880806ff75b2 */ /* 0x0004620008000100 */
[----:B------:R2:W1:Y:S02]  /*0ab0*/  SYNCS.EXCH.64 URZ, [UR6+0x98], UR4 ;  /* 0x0000980406ff75b2 */ /* 0x0004640008000100 */
[----:B--2---:R-:W-:Y:S01]  /*0ac0*/  NOP ;  /* 0x0000000000007918 */ /* 0x004fe20000000000 */
.L_x_12:
        /* <DEDUP_REMOVED lines=20> */
[----:B------:R2:W1:Y:S02]  /*0c10*/  SYNCS.EXCH.64 URZ, [UR4+0xb8], UR6 ;  /* 0x0000b80604ff75b2 */ /* 0x0004640008000100 */
[----:B--2---:R-:W-:Y:S01]  /*0c20*/  NOP ;  /* 0x0000000000007918 */ /* 0x004fe20000000000 */
.L_x_13:
[----:B------:R-:W2:Y:S01]  /*0c30*/  SHFL.IDX PT, R2, R92, RZ, 0x1f ;  /* 0x00001fff5c027589 */ /* 0x000ea200000e0000 */
[----:B------:R-:W1:Y:S01]  /*0c40*/  S2UR UR58, SR_CgaCtaId ;  /* 0x00000000003a79c3 */ /* 0x000e620000008800 */
[----:B------:R-:W-:Y:S01]  /*0c50*/  NOP ;  /* 0x0000000000007918 */ /* 0x000fe20000000000 */
[----:B--2---:R-:W-:-:S13]  /*0c60*/  ISETP.NE.AND P0, PT, R2, 0x3, PT ;  /* 0x000000030200780c */ /* 0x004fda0003f05270 */
[----:B-1----:R-:W-:Y:S05]  /*0c70*/  @P0 BRA `(.L_x_14) ;  /* 0x0000000000340947 */ /* 0x002fea0003800000 */
[----:B------:R-:W-:Y:S01]  /*0c80*/  UMOV UR4, 0x400 ;  /* 0x0000040000047882 */ /* 0x000fe20000000000 */
[----:B------:R-:W-:Y:S01]  /*0c90*/  UMOV UR6, 0x20 ;  /* 0x0000002000067882 */ /* 0x000fe20000000000 */
[----:B------:R-:W-:Y:S02]  /*0ca0*/  ULEA UR4, UR58, UR4, 0x18 ;  /* 0x000000043a047291 */ /* 0x000fe4000f8ec0ff */
[----:B------:R-:W-:-:S04]  /*0cb0*/  UIADD3 UR6, UPT, UPT, -UR6, 0x100000, URZ ;  /* 0x0010000006067890 */ /* 0x000fc8000fffe1ff */
[----:B------:R-:W-:Y:S02]  /*0cc0*/  USHF.L.U32 UR7, UR6, 0xb, URZ ;  /* 0x0000000b06077899 */ /* 0x000fe400080006ff */
[----:B------:R-:W-:Y:S01]  /*0cd0*/  USHF.L.U32 UR6, UR6, 0x1, URZ ;  /* 0x0000000106067899 */ /* 0x000fe200080006ff */
[----:B------:R-:W-:Y:S01]  /*0ce0*/  ELECT P0, URZ, PT ;  /* 0x0000000000ff782f */ /* 0x000fe20003800000 */
[----:B------:R-:W1:Y:S10]  /*0cf0*/  FENCE.VIEW.ASYNC.S ;  /* 0x00000000000073c6 */ /* 0x000e740000000000 */
[----:B-1----:R1:W2:Y:S01]  /*0d00*/  SYNCS.EXCH.64 URZ, [UR4+0xc0], UR6 ;  /* 0x0000c00604ff75b2 */ /* 0x0022a20008000100 */
[----:B------:R1:W1:Y:S01]  /*0d10*/  SYNCS.EXCH.64 URZ, [UR4+0xd0], UR6 ;  /* 0x0000d00604ff75b2 */ /* 0x0002620008000100 */
[----:B------:R1:W1:Y:S01]  /*0d20*/  SYNCS.EXCH.64 URZ, [UR4+0xc8], UR6 ;  /* 0x0000c80604ff75b2 */ /* 0x0002620008000100 */
[----:B------:R1:W1:Y:S01]  /*0d30*/  SYNCS.EXCH.64 URZ, [UR4+0xd8], UR6 ;  /* 0x0000d80604ff75b2 */ /* 0x0002620008000100 */
[----:B------:R-:W-:Y:S01]  /*0d40*/  NOP ;  /* 0x0000000000007918 */ /* 0x000fe20000000000 */
.L_x_14:
[----:B-1----:R-:W1:Y:S01]  /*0d50*/  LDCU UR4, c[0x0][0x36c] ;  /* 0x00006d80ff0477ac */ /* 0x002e620008000800 */
[----:B------:R-:W-:Y:S01]  /*0d60*/  ISETP.NE.OR P6, PT, R0, 0x2, !P6 ;  /* 0x000000020000780c */ /* 0x000fe200077c5670 */
[----:B------:R-:W-:Y:S01]  /*0d70*/  NOP ;  /* 0x0000000000007918 */ /* 0x000fe20000000000 */
[----:B------:R-:W-:Y:S01]  /*0d80*/  LOP3.LUT R10, R93, 0x1f, RZ, 0xc0, !PT ;  /* 0x0000001f5d0a7812 */ /* 0x000fe200078ec0ff */
[----:B------:R-:W-:Y:S02]  /*0d90*/  UISETP.NE.AND UP3, UPT, UR14, URZ, UPT ;  /* 0x000000ff0e00728c */ /* 0x000fe4000bf65270 */
[----:B-1----:R-:W-:-:S09]  /*0da0*/  UISETP.EQ.U32.AND UP0, UPT, UR4, 0x1, UPT ;  /* 0x000000010400788c */ /* 0x002fd2000bf02070 */
[----:B------:R-:W-:Y:S05]  /*0db0*/  BRA.U !UP0, `(.L_x_15) ;  /* 0x0000000108087547 */ /* 0x000fea000b800000 */
[----:B--234-:R-:W-:Y:S01]  /*0dc0*/  UCGABAR_ARV ;  /* 0x00000000000079c7 */ /* 0x01cfe20008000000 */
[----:B------:R-:W-:Y:S05]  /*0dd0*/  BRA `(.L_x_16) ;  /* 0x0000000000047947 */ /* 0x000fea0003800000 */
.L_x_15:
[----:B--234-:R-:W-:Y:S01]  /*0de0*/  NOP ;  /* 0x0000000000007918 */ /* 0x01cfe20000000000 */
.L_x_16:
[----:B------:R-:W1:Y:S01]  /*0df0*/  S2UR UR20, SR_CTAID.X ;  /* 0x00000000001479c3 */ /* 0x000e620000002500 */
[----:B------:R-:W-:-:S05]  /*0e00*/  CS2R.32 R87, SR_CgaSize ;  /* 0x0000000000577805 */ /* 0x000fca0000008a00 */
[----:B------:R-:W-:-:S05]  /*0e10*/  IMAD R87, R87, -0xa0, RZ ;  /* 0xffffff6057577824 */ /* 0x000fca00078e02ff */
[----:B------:R-:W-:-:S14]  /*0e20*/  R2UR UR6, R87 ;  /* 0x00000000570672ca */ /* 0x000fdc00000e0000 */
[----:B------:R-:W2:Y:S01]  /*0e30*/  LDCU UR6, c[0x0][UR6+0x2b0] ;  /* 0x00005600060677ac */ /* 0x000ea20008000800 */
[----:B------:R-:W-:Y:S02]  /*0e40*/  PRMT R9, RZ, 0x7610, R9 ;  /* 0x00007610ff097816 */ /* 0x000fe40000000009 */
[----:B------:R-:W-:-:S05]  /*0e50*/  CS2R.32 R87, SR_CgaSize ;  /* 0x0000000000577805 */ /* 0x000fca0000008a00 */
[----:B------:R-:W-:-:S05]  /*0e60*/  IMAD R87, R87, -0xa0, RZ ;  /* 0xffffff6057577824 */ /* 0x000fca00078e02ff */
[----:B------:R-:W-:-:S14]  /*0e70*/  R2UR UR5, R87 ;  /* 0x00000000570572ca */ /* 0x000fdc00000e0000 */
[----:B------:R-:W3:Y:S01]  /*0e80*/  LDCU UR5, c[0x0][UR5+0x2b4] ;  /* 0x00005680050577ac */ /* 0x000ee20008000800 */
[----:B------:R-:W4:Y:S01]  /*0e90*/  S2UR UR4, SR_CTAID.Y ;  /* 0x00000000000479c3 */ /* 0x000f220000002600 */
[----:B------:R-:W-:Y:S02]  /*0ea0*/  USHF.L.U32 UR45, UR58, 0xb, URZ ;  /* 0x0000000b3a2d7899 */ /* 0x000fe400080006ff */
[----:B------:R-:W-:Y:S02]  /*0eb0*/  USHF.L.U32 UR54, UR58, 0x7, URZ ;  /* 0x000000073a367899 */ /* 0x000fe400080006ff */
[----:B------:R-:W-:Y:S02]  /*0ec0*/  USHF.L.U32 UR18, UR58, 0x6, URZ ;  /* 0x000000063a127899 */ /* 0x000fe400080006ff */
[----:B------:R-:W-:Y:S01]  /*0ed0*/  ULOP3.LUT UR37, UR58, 0x7, URZ, 0xc0, !UPT ;  /* 0x000000073a257892 */ /* 0x000fe2000f8ec0ff */
[----:B------:R-:W3:Y:S01]  /*0ee0*/  LDC R11, c[0x0][0xf24] ;  /* 0x0003c900ff0b7b82 */ /* 0x000ee20000000800 */
[----:B------:R-:W-:-:S02]  /*0ef0*/  UISETP.NE.AND UP1, UPT, UR14, 0x2, UPT ;  /* 0x000000020e00788c */ /* 0x000fc4000bf25270 */
[----:B------:R-:W-:Y:S02]  /*0f00*/  ULOP3.LUT UR45, UR45, 0x3800, URZ, 0xc0, !UPT ;  /* 0x000038002d2d7892 */ /* 0x000fe4000f8ec0ff */
[----:B------:R-:W-:Y:S02]  /*0f10*/  ULOP3.LUT UR54, UR54, 0x380, URZ, 0xc0, !UPT ;  /* 0x0000038036367892 */ /* 0x000fe4000f8ec0ff */
[----:B------:R-:W-:Y:S01]  /*0f20*/  ULOP3.LUT UR18, UR18, 0xc0, URZ, 0xc0, !UPT ;  /* 0x000000c012127892 */ /* 0x000fe2000f8ec0ff */
[----:B-1----:R-:W-:Y:S02]  /*0f30*/  I2FP.F32.U32 R87, UR20 ;  /* 0x0000001400577c45 */ /* 0x002fe40008201000 */
[----:B------:R-:W-:-:S05]  /*0f40*/  CS2R.32 R2, SR_CgaSize ;  /* 0x0000000000027805 */ /* 0x000fca0000008a00 */
[----:B------:R-:W-:-:S06]  /*0f50*/  IMAD R2, R2, -0xa0, RZ ;  /* 0xffffff6002027824 */ /* 0x000fcc00078e02ff */
[----:B------:R-:W1:Y:S01]  /*0f60*/  LDC R2, c[0x0][R2+0x2a0] ;  /* 0x0000a80002027b82 */ /* 0x000e620000000800 */
[----:B--2---:R-:W-:Y:S01]  /*0f70*/  FMUL R87, R87, UR6 ;  /* 0x0000000657577c20 */ /* 0x004fe20008400000 */
[----:B----4-:R-:W-:Y:S02]  /*0f80*/  I2FP.F32.U32 R86, UR4 ;  /* 0x0000000400567c45 */ /* 0x010fe40008201000 */
[----:B------:R-:W-:-:S05]  /*0f90*/  CS2R.32 R0, SR_CgaSize ;  /* 0x0000000000007805 */ /* 0x000fca0000008a00 */
[----:B------:R-:W-:-:S06]  /*0fa0*/  IMAD R0, R0, -0xa0, RZ ;  /* 0xffffff6000007824 */ /* 0x000fcc00078e02ff */
[----:B------:R-:W2:Y:S01]  /*0fb0*/  LDC R0, c[0x0][R0+0x2a4] ;  /* 0x0000a90000007b82 */ /* 0x000ea20000000800 */
[----:B------:R-:W-:Y:S01]  /*0fc0*/  MOV R24, UR4 ;  /* 0x0000000400187c02 */ /* 0x000fe20008000f00 */
[----:B------:R-:W4:Y:S01]  /*0fd0*/  F2I.U32.TRUNC.NTZ R87, R87 ;  /* 0x0000005700577305 */ /* 0x000f22000020f000 */
[----:B---3--:R-:W-:Y:S01]  /*0fe0*/  FMUL R86, R86, UR5 ;  /* 0x0000000556567c20 */ /* 0x008fe20008400000 */
[----:B------:R-:W3:Y:S01]  /*0ff0*/  LDCU UR5, c[0x0][0xf30] ;  /* 0x0001e600ff0577ac */ /* 0x000ee20008000800 */
[----:B------:R-:W-:-:S03]  /*1000*/  ISETP.GE.AND P0, PT, R11, 0x1, PT ;  /* 0x000000010b00780c */ /* 0x000fc60003f06270 */
[----:B------:R-:W2:Y:S02]  /*1010*/  LDC R40, c[0x0][0xf24] ;  /* 0x0003c900ff287b82 */ /* 0x000ea40000000800 */
[----:B------:R-:W3:Y:S06]  /*1020*/  F2I.U32.TRUNC.NTZ R86, R86 ;  /* 0x0000005600567305 */ /* 0x000eec000020f000 */
[----:B------:R-:W2:Y:S01]  /*1030*/  S2UR UR52, SR_CTAID.Z ;  /* 0x00000000003479c3 */ /* 0x000ea20000002700 */
[----:B----4-:R-:W-:-:S05]  /*1040*/  IADD3 R87, PT, PT, -R87, RZ, RZ ;  /* 0x000000ff57577210 */ /* 0x010fca0007ffe1ff */
[----:B-1----:R-:W-:Y:S01]  /*1050*/  IMAD R87, R2, R87, UR20 ;  /* 0x0000001402577e24 */ /* 0x002fe2000f8e0257 */
[----:B---3--:R-:W-:Y:S01]  /*1060*/  UISETP.NE.AND UP2, UPT, UR5, 0x1, UPT ;  /* 0x000000010500788c */ /* 0x008fe2000bf45270 */
[----:B------:R-:W-:-:S05]  /*1070*/  IADD3 R86, PT, PT, -R86, RZ, RZ ;  /* 0x000000ff56567210 */ /* 0x000fca0007ffe1ff */
[----:B--2---:R-:W-:Y:S01]  /*1080*/  IMAD R86, R0, R86, UR4 ;  /* 0x0000000400567e24 */ /* 0x004fe2000f8e0256 */
[----:B------:R-:W-:Y:S06]  /*1090*/  BRA.U UP3, `(.L_x_17) ;  /* 0x0000000103787547 */ /* 0x000fec000b800000 */
[C---:B------:R-:W-:Y:S02]  /*10a0*/  ISETP.NE.AND P3, PT, R86.reuse, 0x2, PT ;  /* 0x000000025600780c */ /* 0x040fe40003f65270 */
[C---:B------:R-:W-:Y:S02]  /*10b0*/  ISETP.NE.AND P1, PT, R86.reuse, RZ, PT ;  /* 0x000000ff5600720c */ /* 0x040fe40003f25270 */
[----:B------:R-:W-:Y:S02]  /*10c0*/  ISETP.NE.AND P4, PT, R86, 0x1, PT ;  /* 0x000000015600780c */ /* 0x000fe40003f85270 */
[----:B------:R-:W-:Y:S02]  /*10d0*/  SEL R5, RZ, 0x4, P3 ;  /* 0x00000004ff057807 */ /* 0x000fe40001800000 */
[C---:B------:R-:W-:Y:S02]  /*10e0*/  ISETP.EQ.OR P3, PT, R87.reuse, RZ, !P1 ;  /* 0x000000ff5700720c */ /* 0x040fe40004f62670 */
[----:B------:R-:W-:-:S02]  /*10f0*/  ISETP.NE.AND P5, PT, R87, RZ, PT ;  /* 0x000000ff5700720c */ /* 0x000fc40003fa5270 */
[C---:B------:R-:W-:Y:S02]  /*1100*/  ISETP.NE.AND P2, PT, R86.reuse, 0x3, PT ;  /* 0x000000035600780c */ /* 0x040fe40003f45270 */
[----:B------:R-:W-:Y:S02]  /*1110*/  SEL R0, RZ, 0x2, P4 ;  /* 0x00000002ff007807 */ /* 0x000fe40002000000 */
[----:B------:R-:W-:Y:S02]  /*1120*/  ISETP.NE.AND P1, PT, R86, 0x4, PT ;  /* 0x000000045600780c */ /* 0x000fe40003f25270 */
[----:B------:R-:W-:Y:S02]  /*1130*/  SEL R0, R0, 0x2, P5 ;  /* 0x0000000200007807 */ /* 0x000fe40002800000 */
[----:B------:R-:W-:Y:S02]  /*1140*/  SEL R5, R5, 0x4, P5 ;  /* 0x0000000405057807 */ /* 0x000fe40002800000 */
[----:B------:R-:W-:-:S02]  /*1150*/  SEL R2, RZ, 0x1, !P3 ;  /* 0x00000001ff027807 */ /* 0x000fc40005800000 */
[----:B------:R-:W-:Y:S02]  /*1160*/  SEL R4, RZ, 0x8, P2 ;  /* 0x00000008ff047807 */ /* 0x000fe40001000000 */
[----:B------:R-:W-:Y:S02]  /*1170*/  SEL R3, RZ, 0x10, P1 ;  /* 0x00000010ff037807 */ /* 0x000fe40000800000 */
[C---:B------:R-:W-:Y:S02]  /*1180*/  ISETP.NE.AND P3, PT, R86.reuse, 0x5, PT ;  /* 0x000000055600780c */ /* 0x040fe40003f65270 */
[----:B------:R-:W-:Y:S02]  /*1190*/  ISETP.NE.AND P2, PT, R86, 0x6, PT ;  /* 0x000000065600780c */ /* 0x000fe40003f45270 */
[----:B------:R-:W-:Y:S02]  /*11a0*/  IADD3 R5, PT, PT, R5, R0, R2 ;  /* 0x0000000005057210 */ /* 0x000fe40007ffe002 */
[----:B------:R-:W-:-:S02]  /*11b0*/  SEL R4, R4, 0x8, P5 ;  /* 0x0000000804047807 */ /* 0x000fc40002800000 */
[----:B------:R-:W-:Y:S02]  /*11c0*/  SEL R3, R3, 0x10, P5 ;  /* 0x0000001003037807 */ /* 0x000fe40002800000 */
[----:B------:R-:W-:Y:S02]  /*11d0*/  ISETP.NE.AND P1, PT, R86, 0x7, PT ;  /* 0x000000075600780c */ /* 0x000fe40003f25270 */
[----:B------:R-:W-:Y:S02]  /*11e0*/  SEL R2, RZ, 0x20, P3 ;  /* 0x00000020ff027807 */ /* 0x000fe40001800000 */
[----:B------:R-:W-:Y:S02]  /*11f0*/  SEL R0, RZ, 0x40, P2 ;  /* 0x00000040ff007807 */ /* 0x000fe40001000000 */
[----:B------:R-:W-:Y:S02]  /*1200*/  IADD3 R4, PT, PT, R3, R4, R5 ;  /* 0x0000000403047210 */ /* 0x000fe40007ffe005 */
[----:B------:R-:W-:-:S02]  /*1210*/  SEL R3, RZ, 0x80, P1 ;  /* 0x00000080ff037807 */ /* 0x000fc40000800000 */
[----:B------:R-:W-:Y:S02]  /*1220*/  SEL R2, R2, 0x20, P5 ;  /* 0x0000002002027807 */ /* 0x000fe40002800000 */
[----:B------:R-:W-:Y:S02]  /*1230*/  SEL R0, R0, 0x40, P5 ;  /* 0x0000004000007807 */ /* 0x000fe40002800000 */
[----:B------:R-:W-:Y:S02]  /*1240*/  SEL R3, R3, 0x80, P5 ;  /* 0x0000008003037807 */ /* 0x000fe40002800000 */
[----:B------:R-:W-:-:S05]  /*1250*/  IADD3 R0, PT, PT, R0, R2, R4 ;  /* 0x0000000200007210 */ /* 0x000fca0007ffe004 */
[----:B------:R-:W-:-:S05]  /*1260*/  IMAD.IADD R0, R0, 0x1, R3 ;  /* 0x0000000100007824 */ /* 0x000fca00078e0203 */
[----:B------:R-:W-:Y:S02]  /*1270*/  PRMT R9, R0, 0x7610, R9 ;  /* 0x0000761000097816 */ /* 0x000fe40000000009 */
.L_x_17:
[----:B------:R-:W-:Y:S05]  /*1280*/  @!P0 BRA `(.L_x_18) ;  /* 0x0000000000c08947 */ /* 0x000fea0003800000 */
[----:B------:R-:W1:Y:S01]  /*1290*/  LDC.64 R4, c[0x0][0xf18] ;  /* 0x0003c600ff047b82 */ /* 0x000e620000000a00 */
[----:B------:R-:W-:-:S07]  /*12a0*/  ISETP.NE.AND P0, PT, R11, 0x1, PT ;  /* 0x000000010b00780c */ /* 0x000fce0003f05270 */
[----:B------:R-:W2:Y:S08]  /*12b0*/  LDC R8, c[0x0][0xf0c] ;  /* 0x0003c300ff087b82 */ /* 0x000eb00000000800 */
[----:B------:R-:W3:Y:S08]  /*12c0*/  LDC R13, c[0x0][0x370] ;  /* 0x0000dc00ff0d7b82 */ /* 0x000ef00000000800 */
[----:B------:R-:W4:Y:S01]  /*12d0*/  LDC R12, c[0x0][0x374] ;  /* 0x0000dd00ff0c7b82 */ /* 0x000f220000000800 */
[----:B-1----:R-:W-:-:S07]  /*12e0*/  ISETP.NE.AND P1, PT, R4, 0x1, PT ;  /* 0x000000010400780c */ /* 0x002fce0003f25270 */
[----:B------:R-:W3:Y:S01]  /*12f0*/  LDC.64 R6, c[0x0][0xf10] ;  /* 0x0003c400ff067b82 */ /* 0x000ee20000000a00 */
[----:B--2---:R-:W-:-:S07]  /*1300*/  ISETP.NE.AND P2, PT, R8, 0x1, PT ;  /* 0x000000010800780c */ /* 0x004fce0003f45270 */
[----:B------:R-:W1:Y:S08]  /*1310*/  LDC R0, c[0x0][0xf20] ;  /* 0x0003c800ff007b82 */ /* 0x000e700000000800 */
[----:B------:R-:W2:Y:S01]  /*1320*/  LDC.64 R2, c[0x0][0xf28] ;  /* 0x0003ca00ff027b82 */ /* 0x000ea20000000a00 */
[----:B----4-:R-:W-:-:S04]  /*1330*/  IMAD.HI.U32 R14, R12, R5, RZ ;  /* 0x000000050c0e7227 */ /* 0x010fc800078e00ff */
[----:B---3--:R-:W-:-:S04]  /*1340*/  IMAD.HI.U32 R15, R13, R6, RZ ;  /* 0x000000060d0f7227 */ /* 0x008fc800078e00ff */
[----:B------:R-:W-:Y:S01]  /*1350*/  IMAD.HI.U32 R6, R6, UR20, RZ ;  /* 0x0000001406067c27 */ /* 0x000fe2000f8e00ff */
[----:B------:R-:W-:Y:S02]  /*1360*/  @P2 SHF.R.U32.HI R13, RZ, R7, R15 ;  /* 0x00000007ff0d2219 */ /* 0x000fe4000001160f */
[----:B-1----:R-:W-:Y:S01]  /*1370*/  @P1 SHF.R.U32.HI R12, RZ, R0, R14 ;  /* 0x00000000ff0c1219 */ /* 0x002fe2000001160e */
[----:B------:R-:W-:Y:S01]  /*1380*/  IMAD.HI.U32 R15, R24, R5, RZ ;  /* 0x00000005180f7227 */ /* 0x000fe200078e00ff */
[----:B------:R-:W-:-:S04]  /*1390*/  SHF.R.U32.HI R6, RZ, R7, R6 ;  /* 0x00000007ff067219 */ /* 0x000fc80000011606 */
[----:B------:R-:W-:Y:S01]  /*13a0*/  SHF.R.U32.HI R15, RZ, R0, R15 ;  /* 0x00000000ff0f7219 */ /* 0x000fe2000001160f */
[----:B------:R-:W-:Y:S02]  /*13b0*/  IMAD.U32 R0, RZ, RZ, UR20 ;  /* 0x00000014ff007e24 */ /* 0x000fe4000f8e00ff */
[----:B--2---:R-:W-:Y:S01]  /*13c0*/  IMAD.HI.U32 R14, R12, R2, RZ ;  /* 0x000000020c0e7227 */ /* 0x004fe200078e00ff */
[----:B------:R-:W-:Y:S02]  /*13d0*/  SEL R15, R24, R15, !P1 ;  /* 0x0000000f180f7207 */ /* 0x000fe40004800000 */
[----:B------:R-:W-:Y:S01]  /*13e0*/  SEL R0, R0, R6, !P2 ;  /* 0x0000000600007207 */ /* 0x000fe20005000000 */
[----:B------:R-:W-:Y:S01]  /*13f0*/  IMAD.HI.U32 R5, R13, R2, RZ ;  /* 0x000000020d057227 */ /* 0x000fe200078e00ff */
[----:B------:R-:W-:-:S04]  /*1400*/  @P0 SHF.R.U32.HI R12, RZ, R3, R14 ;  /* 0x00000003ff0c0219 */ /* 0x000fc8000001160e */
[----:B------:R-:W-:Y:S01]  /*1410*/  @P0 SHF.R.U32.HI R13, RZ, R3, R5 ;  /* 0x00000003ff0d0219 */ /* 0x000fe20000011605 */
[----:B------:R-:W-:-:S04]  /*1420*/  IMAD R12, R12, R11, RZ ;  /* 0x0000000b0c0c7224 */ /* 0x000fc800078e02ff */
[----:B------:R-:W-:Y:S01]  /*1430*/  IMAD R5, R13, R11, RZ ;  /* 0x0000000b0d057224 */ /* 0x000fe200078e02ff */
[----:B------:R-:W-:-:S04]  /*1440*/  ISETP.GE.AND P1, PT, R15, R12, PT ;  /* 0x0000000c0f00720c */ /* 0x000fc80003f26270 */
[----:B------:R-:W-:Y:S01]  /*1450*/  ISETP.GE.OR P1, PT, R0, R5, P1 ;  /* 0x000000050000720c */ /* 0x000fe20000f26670 */
[----:B------:R-:W-:-:S05]  /*1460*/  IMAD.HI.U32 R5, R15, R2, RZ ;  /* 0x000000020f057227 */ /* 0x000fca00078e00ff */
[----:B------:R-:W-:-:S04]  /*1470*/  SHF.R.U32.HI R5, RZ, R3, R5 ;  /* 0x00000003ff057219 */ /* 0x000fc80000011605 */
[----:B------:R-:W-:-:S03]  /*1480*/  SEL R5, R15, R5, !P0 ;  /* 0x000000050f057207 */ /* 0x000fc60004000000 */
[----:B------:R-:W-:-:S04]  /*1490*/  @!P1 IMAD.HI.U32 R6, R0, R2, RZ ;  /* 0x0000000200069227 */ /* 0x000fc800078e00ff */
[----:B------:R-:W-:Y:S01]  /*14a0*/  IMAD.MOV R2, RZ, RZ, -R5 ;  /* 0x000000ffff027224 */ /* 0x000fe200078e0a05 */
[----:B------:R-:W-:-:S03]  /*14b0*/  @!P1 SHF.R.U32.HI R3, RZ, R3, R6 ;  /* 0x00000003ff039219 */ /* 0x000fc60000011606 */
[----:B------:R-:W-:Y:S01]  /*14c0*/  IMAD R2, R11, R2, R15 ;  /* 0x000000020b027224 */ /* 0x000fe200078e020f */
[----:B------:R-:W-:-:S04]  /*14d0*/  @!P1 SEL R3, R0, R3, !P0 ;  /* 0x0000000300039207 */ /* 0x000fc80004000000 */
[----:B------:R-:W-:Y:S01]  /*14e0*/  @!P1 IADD3 R5, PT, PT, R5, -R3, RZ ;  /* 0x8000000305059210 */ /* 0x000fe20007ffe0ff */
[----:B------:R-:W-:Y:S01]  /*14f0*/  @!P1 IMAD R13, R2, R13, R3 ;  /* 0x0000000d020d9224 */ /* 0x000fe200078e0203 */
[----:B------:R-:W-:Y:S01]  /*1500*/  IADD3 R2, PT, PT, -R15, RZ, RZ ;  /* 0x000000ff0f027210 */ /* 0x000fe20007ffe1ff */
[--C-:B------:R-:W-:Y:S02]  /*1510*/  IMAD.MOV R3, RZ, RZ, -R0.reuse ;  /* 0x000000ffff037224 */ /* 0x100fe400078e0a00 */
[----:B------:R-:W-:Y:S01]  /*1520*/  @!P1 IMAD R15, R5, R11, R0 ;  /* 0x0000000b050f9224 */ /* 0x000fe200078e0200 */
[----:B------:R-:W-:Y:S01]  /*1530*/  @!P1 MOV R0, R13 ;  /* 0x0000000d00009202 */ /* 0x000fe20000000f00 */
[----:B------:R-:W-:Y:S02]  /*1540*/  IMAD R3, R8, R3, UR20 ;  /* 0x0000001408037e24 */ /* 0x000fe4000f8e0203 */
[----:B------:R-:W-:Y:S02]  /*1550*/  IMAD R2, R4, R2, R24 ;  /* 0x0000000204027224 */ /* 0x000fe400078e0218 */
[----:B------:R-:W-:-:S02]  /*1560*/  IMAD R3, R0, R8, R3 ;  /* 0x0000000800037224 */ /* 0x000fc400078e0203 */
[----:B------:R-:W-:-:S03]  /*1570*/  IMAD R24, R15, R4, R2 ;  /* 0x000000040f187224 */ /* 0x000fc600078e0202 */
[----:B------:R-:W-:-:S15]  /*1580*/  R2UR UR20, R3 ;  /* 0x00000000031472ca */ /* 0x000fde00000e0000 */
.L_x_18:
[----:B------:R-:W-:Y:S05]  /*1590*/  BRA.U UP2, `(.L_x_19) ;  /* 0x0000000102487547 */ /* 0x000fea000b800000 */
[----:B------:R-:W1:Y:S08]  /*15a0*/  LDC.64 R2, c[0x0][0xf18] ;  /* 0x0003c600ff027b82 */ /* 0x000e700000000a00 */
[----:B------:R-:W2:Y:S08]  /*15b0*/  LDC.64 R4, c[0x0][0xf10] ;  /* 0x0003c400ff047b82 */ /* 0x000eb00000000a00 */
[----:B------:R-:W3:Y:S08]  /*15c0*/  LDC R0, c[0x0][0xf20] ;  /* 0x0003c800ff007b82 */ /* 0x000ef00000000800 */
[----:B------:R-:W4:Y:S01]  /*15d0*/  LDC R6, c[0x0][0xf0c] ;  /* 0x0003c300ff067b82 */ /* 0x000f220000000800 */
[----:B-1----:R-:W-:Y:S01]  /*15e0*/  IMAD.HI.U32 R3, R24, R3, RZ ;  /* 0x0000000318037227 */ /* 0x002fe200078e00ff */
[----:B------:R-:W-:-:S03]  /*15f0*/  ISETP.NE.AND P0, PT, R2, 0x1, PT ;  /* 0x000000010200780c */ /* 0x000fc60003f05270 */
[----:B--2---:R-:W-:-:S05]  /*1600*/  IMAD.HI.U32 R4, R4, UR20, RZ ;  /* 0x0000001404047c27 */ /* 0x004fca000f8e00ff */
[----:B------:R-:W-:Y:S02]  /*1610*/  SHF.R.U32.HI R4, RZ, R5, R4 ;  /* 0x00000005ff047219 */ /* 0x000fe40000011604 */
[----:B---3--:R-:W-:Y:S01]  /*1620*/  SHF.R.U32.HI R3, RZ, R0, R3 ;  /* 0x00000000ff037219 */ /* 0x008fe20000011603 */
[----:B------:R-:W-:-:S03]  /*1630*/  IMAD.U32 R0, RZ, RZ, UR20 ;  /* 0x00000014ff007e24 */ /* 0x000fc6000f8e00ff */
[----:B------:R-:W-:Y:S02]  /*1640*/  SEL R3, R24, R3, !P0 ;  /* 0x0000000318037207 */ /* 0x000fe40004000000 */
[----:B----4-:R-:W-:-:S04]  /*1650*/  ISETP.NE.AND P1, PT, R6, 0x1, PT ;  /* 0x000000010600780c */ /* 0x010fc80003f25270 */
[----:B------:R-:W-:-:S05]  /*1660*/  SEL R0, R0, R4, !P1 ;  /* 0x0000000400007207 */ /* 0x000fca0004800000 */
[----:B------:R-:W-:Y:S02]  /*1670*/  IMAD.IADD R4, R3, 0x1, -R0 ;  /* 0x0000000103047824 */ /* 0x000fe400078e0a00 */
[----:B------:R-:W-:Y:S02]  /*1680*/  IMAD.IADD R0, R0, 0x1, -R3 ;  /* 0x0000000100007824 */ /* 0x000fe400078e0a03 */
[----:B------:R-:W-:Y:S02]  /*1690*/  IMAD R4, R4, R6, UR20 ;  /* 0x0000001404047e24 */ /* 0x000fe4000f8e0206 */
[----:B------:R-:W-:-:S03]  /*16a0*/  IMAD R24, R0, R2, R24 ;  /* 0x0000000200187224 */ /* 0x000fc600078e0218 */
[----:B------:R-:W-:-:S15]  /*16b0*/  R2UR UR20, R4 ;  /* 0x00000000041472ca */ /* 0x000fde00000e0000 */
.L_x_19:
[----:B------:R-:W-:Y:S05]  /*16c0*/  BRA.U !UP0, `(.L_x_20) ;  /* 0x00000001080c7547 */ /* 0x000fea000b800000 */
[----:B------:R-:W-:Y:S01]  /*16d0*/  UCGABAR_WAIT ;  /* 0x0000000000007dc7 */ /* 0x000fe20008000000 */
[----:B------:R-:W-:Y:S01]  /*16e0*/  CCTL.IVALL ;  /* 0x00000000ff00798f */ /* 0x000fe20002000000 */
[----:B------:R-:W-:Y:S05]  /*16f0*/  BRA `(.L_x_21) ;  /* 0x0000000000047947 */ /* 0x000fea0003800000 */
.L_x_20:
[----:B------:R-:W-:Y:S06]  /*1700*/  BAR.SYNC.DEFER_BLOCKING 0x0 ;  /* 0x0000000000007b1d */ /* 0x000fec0000010000 */
.L_x_21:
[----:B------:R-:W-:Y:S05]  /*1710*/  BRA.U UP1, `(.L_x_22) ;  /* 0x0000001501ac7547 */ /* 0x000fea000b800000 */
[----:B------:R-:W1:Y:S01]  /*1720*/  LDCU UR6, c[0x0][0x38c] ;  /* 0x00007180ff0677ac */ /* 0x000e620008000800 */
[----:B------:R-:W2:Y:S01]  /*1730*/  LDC R8, c[0x0][0x370] ;  /* 0x0000dc00ff087b82 */ /* 0x000ea20000000800 */
[----:B------:R-:W-:Y:S01]  /*1740*/  PLOP3.LUT P1, PT, PT, PT, UP4, 0x80, 0x8 ;  /* 0x000000000008781c */ /* 0x000fe20003f2f048 */
[----:B------:R-:W-:Y:S01]  /*1750*/  IMAD.MOV.U32 R15, RZ, RZ, 0x1 ;  /* 0x00000001ff0f7424 */ /* 0x000fe200078e00ff */
[----:B------:R-:W-:Y:S01]  /*1760*/  ISETP.EQ.OR P4, PT, R10, RZ, P6 ;  /* 0x000000ff0a00720c */ /* 0x000fe20003782670 */
[----:B------:R-:W-:Y:S01]  /*1770*/  IMAD.MOV.U32 R14, RZ, RZ, RZ ;  /* 0x000000ffff0e7224 */ /* 0x000fe200078e00ff */
[----:B------:R-:W-:Y:S02]  /*1780*/  PLOP3.LUT P1, PT, P1, PT, PT, 0x8, 0x80 ;  /* 0x000000000080781c */ /* 0x000fe40000f2e170 */
[----:B------:R-:W-:Y:S01]  /*1790*/  CS2R R12, SRZ ;  /* 0x00000000000c7805 */ /* 0x000fe2000001ff00 */
[----:B------:R-:W-:Y:S01]  /*17a0*/  IMAD.MOV.U32 R11, RZ, RZ, 0x1 ;  /* 0x00000001ff0b7424 */ /* 0x000fe200078e00ff */
[----:B------:R-:W3:Y:S01]  /*17b0*/  LDC R0, c[0x0][0x374] ;  /* 0x0000dd00ff007b82 */ /* 0x000ee20000000800 */
[----:B------:R-:W4:Y:S01]  /*17c0*/  LDCU.64 UR46, c[0x0][0x348] ;  /* 0x00006900ff2e77ac */ /* 0x000f220008000a00 */
[----:B------:R-:W-:Y:S01]  /*17d0*/  UMOV UR29, URZ ;  /* 0x000000ff001d7c82 */ /* 0x000fe20008000000 */
[----:B-1----:R-:W-:-:S02]  /*17e0*/  UIADD3 UR5, UPT, UPT, UR6, 0xff, URZ ;  /* 0x000000ff06057890 */ /* 0x002fc4000fffe0ff */
[----:B------:R-:W-:Y:S02]  /*17f0*/  UIADD3 UR62, UPT, UPT, UR6, 0x1fe, URZ ;  /* 0x000001fe063e7890 */ /* 0x000fe4000fffe0ff */
[----:B------:R-:W-:-:S04]  /*1800*/  USHF.R.S32.HI UR4, URZ, 0x1f, UR5 ;  /* 0x0000001fff047899 */ /* 0x000fc80008011405 */
[----:B------:R-:W-:Y:S02]  /*1810*/  ULEA.HI UR4, UR4, UR5, URZ, 0x8 ;  /* 0x0000000504047291 */ /* 0x000fe4000f8f40ff */
[----:B------:R-:W-:Y:S02]  /*1820*/  UIADD3 UR5, UPT, UPT, UR6, -0x1, URZ ;  /* 0xffffffff06057890 */ /* 0x000fe4000fffe0ff */
[----:B------:R-:W-:Y:S02]  /*1830*/  USHF.R.S32.HI UR60, URZ, 0x8, UR4 ;  /* 0x00000008ff3c7899 */ /* 0x000fe40008011404 */
[----:B------:R-:W-:Y:S02]  /*1840*/  UISETP.GE.U32.AND UP1, UPT, UR5, -0x1ff, UPT ;  /* 0xfffffe010500788c */ /* 0x000fe4000bf26070 */
[----:B------:R-:W-:-:S04]  /*1850*/  UISETP.LT.U32.AND UP0, UPT, UR60, 0x4, UPT ;  /* 0x000000043c00788c */ /* 0x000fc8000bf01070 */
[----:B------:R-:W-:Y:S02]  /*1860*/  USEL UR59, UR60, 0x4, UP0 ;  /* 0x000000043c3b7887 */ /* 0x000fe40008000000 */
[----:B------:R-:W-:Y:S02]  /*1870*/  UISETP.NE.AND UP0, UPT, UR14, URZ, UPT ;  /* 0x000000ff0e00728c */ /* 0x000fe4000bf05270 */
[----:B------:R-:W-:Y:S02]  /*1880*/  UIADD3 UR53, UPT, UPT, UR59, -0x1, URZ ;  /* 0xffffffff3b357890 */ /* 0x000fe4000fffe0ff */
[----:B------:R-:W-:Y:S02]  /*1890*/  @UP1 UIADD3 UR53, UPT, UPT, UR59, URZ, URZ ;  /* 0x000000ff3b351290 */ /* 0x000fe4000fffe0ff */
[----:B------:R-:W-:Y:S02]  /*18a0*/  USEL UR55, UR55, 0x2, UP0 ;  /* 0x0000000237377887 */ /* 0x000fe40008000000 */
[----:B------:R-:W-:-:S02]  /*18b0*/  UIADD3 UR61, UPT, UPT, UR60, -UR59, URZ ;  /* 0x8000003b3c3d7290 */ /* 0x000fc4000fffe0ff */
[----:B--2-4-:R-:W-:-:S12]  /*18c0*/  UIADD3 UR53, UPT, UPT, UR53, 0x1, URZ ;  /* 0x0000000135357890 */ /* 0x014fd8000fffe0ff */
.L_x_46:
[----:B------:R-:W-:Y:S01]  /*18d0*/  UISETP.NE.AND UP0, UPT, UR58, URZ, UPT ;  /* 0x000000ff3a00728c */ /* 0x000fe2000bf05270 */
[----:B------:R-:W1:Y:S08]  /*18e0*/  S2UR UR58, SR_CgaCtaId ;  /* 0x00000000003a79c3 */ /* 0x000e700000008800 */
[----:B------:R-:W-:Y:S05]  /*18f0*/  BRA.U UP0, `(.L_x_23) ;  /* 0x0000000100347547 */ /* 0x000fea000b800000 */
[----:B------:R-:W2:Y:S01]  /*1900*/  S2R R2, SR_CgaCtaId ;  /* 0x0000000000027919 */ /* 0x000ea20000008800 */
[----:B------:R-:W-:-:S04]  /*1910*/  MOV R3, 0x400 ;  /* 0x0000040000037802 */ /* 0x000fc80000000f00 */
[----:B--2---:R-:W-:Y:S02]  /*1920*/  LEA R2, R2, R3, 0x18 ;  /* 0x0000000302027211 */ /* 0x004fe400078ec0ff */
[----:B------:R-:W-:-:S03]  /*1930*/  SHF.L.U32 R3, R11, 0x1f, RZ ;  /* 0x0000001f0b037819 */ /* 0x000fc600000006ff */
[----:B------:R-:W-:-:S04]  /*1940*/  IMAD R2, R12, 0x8, R2 ;  /* 0x000000080c027824 */ /* 0x000fc800078e0202 */
[----:B------:R-:W2:Y:S02]  /*1950*/  SYNCS.PHASECHK.TRANS64.TRYWAIT P0, [R2+URZ+0xd0], R3 ;  /* 0x0000d003020075a7 */ /* 0x000ea400080011ff */
[----:B--2---:R-:W-:Y:S05]  /*1960*/  @!P0 BRA `(.L_x_24) ;  /* 0x00000070004c8947 */ /* 0x004fea0003800000 */
.L_x_126:
[----:B------:R-:W-:Y:S01]  /*1970*/  VIADD R12, R12, 0x1 ;  /* 0x000000010c0c7836 */ /* 0x000fe20000000000 */
[----:B------:R2:W-:Y:S04]  /*1980*/  SYNCS.ARRIVE.TRANS64.A1T0 RZ, [R2+URZ+0xc0], RZ ;  /* 0x0000c0ff02ff79a7 */ /* 0x0005e800081000ff */
[----:B------:R-:W-:-:S04]  /*1990*/  ISETP.NE.AND P0, PT, R12, 0x2, PT ;  /* 0x000000020c00780c */ /* 0x000fc80003f05270 */
[----:B------:R-:W-:Y:S02]  /*19a0*/  SEL R12, R12, RZ, P0 ;  /* 0x000000ff0c0c7207 */ /* 0x000fe40000000000 */
[----:B--2---:R-:W-:-:S04]  /*19b0*/  SEL R2, RZ, 0x1, P0 ;  /* 0x00000001ff027807 */ /* 0x004fc80000000000 */
[----:B------:R-:W-:-:S07]  /*19c0*/  LOP3.LUT R11, R11, R2, RZ, 0x3c, !PT ;  /* 0x000000020b0b7212 */ /* 0x000fce00078e3cff */
.L_x_23:
[----:B------:R-:W-:Y:S01]  /*19d0*/  UMOV UR6, 0x400 ;  /* 0x0000040000067882 */ /* 0x000fe20000000000 */
[----:B------:R-:W-:Y:S01]  /*19e0*/  SHF.L.U32 R2, R15, 0x1f, RZ ;  /* 0x0000001f0f027819 */ /* 0x000fe200000006ff */
[----:B-1----:R-:W-:Y:S01]  /*19f0*/  ULEA UR6, UR58, UR6, 0x18 ;  /* 0x000000063a067291 */ /* 0x002fe2000f8ec0ff */
[----:B------:R-:W-:Y:S01]  /*1a00*/  R2UR UR35, R24 ;  /* 0x00000000182372ca */ /* 0x000fe200000e0000 */
[----:B------:R-:W-:Y:S02]  /*1a10*/  UISETP.GE.U32.AND UP0, UPT, UR62, 0x1ff, UPT ;  /* 0x000001ff3e00788c */ /* 0x000fe4000bf06070 */
[----:B------:R-:W-:Y:S02]  /*1a20*/  ULEA UR4, UR29, UR6, 0x3 ;  /* 0x000000061d047291 */ /* 0x000fe4000f8e18ff */
[----:B------:R-:W-:Y:S01]  /*1a30*/  ULEA UR51, UR20, UR37, 0x3 ;  /* 0x0000002514337291 */ /* 0x000fe2000f8e18ff */
[----:B------:R-:W-:-:S03]  /*1a40*/  UMOV UR14, URZ ;  /* 0x000000ff000e7c82 */ /* 0x000fc60008000000 */
[----:B------:R-:W-:-:S03]  /*1a50*/  USHF.L.U32 UR51, UR51, 0x4, URZ ;  /* 0x0000000433337899 */ /* 0x000fc600080006ff */
[----:B------:R1:W2:Y:S01]  /*1a60*/  SYNCS.PHASECHK.TRANS64.TRYWAIT P2, [UR4+0x20], R2 ;  /* 0x00002002ff0075a7 */ /* 0x0002a20008041104 */
[----:B------:R-:W-:Y:S01]  /*1a70*/  USHF.L.U32 UR35, UR35, 0x6, URZ ;  /* 0x0000000623237899 */ /* 0x000fe200080006ff */
[----:B-1----:R-:W-:-:S04]  /*1a80*/  LEA.HI R2, R24, R24, RZ, 0x1 ;  /* 0x0000001818027211 */ /* 0x002fc800078f08ff */
[----:B------:R-:W-:-:S13]  /*1a90*/  R2UR UR12, R2 ;  /* 0x00000000020c72ca */ /* 0x000fda00000e0000 */
[----:B------:R-:W-:Y:S01]  /*1aa0*/  USHF.R.S32.HI UR12, URZ, 0x1, UR12 ;  /* 0x00000001ff0c7899 */ /* 0x000fe2000801140c */
[----:B------:R-:W-:Y:S11]  /*1ab0*/  BRA.U !UP0, `(.L_x_25) ;  /* 0x0000000508487547 */ /* 0x000ff6000b800000 */
[----:B------:R-:W-:Y:S01]  /*1ac0*/  UMOV UR7, URZ ;  /* 0x000000ff00077c82 */ /* 0x000fe20008000000 */
[----:B------:R-:W-:-:S05]  /*1ad0*/  UMOV UR5, UR29 ;  /* 0x0000001d00057c82 */ /* 0x000fca0008000000 */
.L_x_33:
[----:B------:R-:W-:Y:S01]  /*1ae0*/  ULEA UR49, UR5, UR6, 0x3 ;  /* 0x0000000605317291 */ /* 0x000fe2000f8e18ff */
[----:B--2---:R-:W-:Y:S01]  /*1af0*/  @!P6 MOV R3, 0xc800 ;  /* 0x0000c8000003e802 */ /* 0x004fe20000000f00 */
[----:B-12-4-:R-:W-:Y:S10]  /*1b00*/  @P2 BRA `(.L_x_26) ;  /* 0x00000000000c2947 */ /* 0x016ff40003800000 */
[----:B------:R-:W-:-:S04]  /*1b10*/  SHF.L.U32 R4, R15, 0x1f, RZ ;  /* 0x0000001f0f047819 */ /* 0x000fc800000006ff */
[----:B------:R-:W1:Y:S02]  /*1b20*/  SYNCS.PHASECHK.TRANS64.TRYWAIT P0, [UR49+0x20], R4 ;  /* 0x00002004ff0075a7 */ /* 0x000e640008001131 */
[----:B-1----:R-:W-:Y:S05]  /*1b30*/  @!P0 BRA `(.L_x_27) ;  /* 0x0000006c00ec8947 */ /* 0x002fea0003800000 */
.L_x_26:
[----:B------:R2:W-:Y:S01]  /*1b40*/  @!P6 SYNCS.ARRIVE.TRANS64 RZ, [UR49], R3 ;  /* 0x00000003ffffe9a7 */ /* 0x0005e20008000031 */
[----:B------:R-:W-:-:S04]  /*1b50*/  ULOP3.LUT UR4, UR55, 0x2, URZ, 0xfc, !UPT ;  /* 0x0000000237047892 */ /* 0x000fc8000f8efcff */
[----:B------:R-:W-:-:S09]  /*1b60*/  UISETP.NE.AND UP0, UPT, UR4, 0x2, UPT ;  /* 0x000000020400788c */ /* 0x000fd2000bf05270 */
[----:B------:R-:W-:Y:S05]  /*1b70*/  BRA.U UP0, `(.L_x_28) ;  /* 0x0000000100047547 */ /* 0x000fea000b800000 */
[----:B------:R-:W-:Y:S05]  /*1b80*/  BPT.TRAP 0x1 ;  /* 0x000000040000795c */ /* 0x000fea0000300000 */
.L_x_28:
[----:B------:R-:W-:Y:S04]  /*1b90*/  BSSY.RECONVERGENT B0, `(.L_x_29) ;  /* 0x0000003000007945 */ /* 0x000fe80003800200 */
[----:B------:R-:W-:Y:S05]  /*1ba0*/  @P4 BRA `(.L_x_30) ;  /* 0x0000000000044947 */ /* 0x000fea0003800000 */
[----:B------:R-:W-:Y:S05]  /*1bb0*/  BPT.TRAP 0x1 ;  /* 0x000000040000795c */ /* 0x000fea0000300000 */
.L_x_30:
[----:B------:R-:W-:Y:S05]  /*1bc0*/  BSYNC.RECONVERGENT B0 ;  /* 0x0000000000007941 */ /* 0x000fea0003800200 */
.L_x_29:
[----:B------:R-:W-:Y:S01]  /*1bd0*/  UIADD3 UR4, UPT, UPT, UR5, 0x1, URZ ;  /* 0x0000000105047890 */ /* 0x000fe2000fffe0ff */
[----:B------:R-:W-:Y:S01]  /*1be0*/  BSSY.RECONVERGENT B0, `(.L_x_31) ;  /* 0x000003a000007945 */ /* 0x000fe20003800200 */
[----:B------:R-:W-:Y:S02]  /*1bf0*/  ELECT P0, URZ, PT ;  /* 0x0000000000ff782f */ /* 0x000fe40003800000 */
[----:B------:R-:W-:-:S04]  /*1c00*/  UISETP.NE.AND UP0, UPT, UR4, 0x4, UPT ;  /* 0x000000040400788c */ /* 0x000fc8000bf05270 */
[----:B------:R-:W-:Y:S02]  /*1c10*/  USEL UR8, URZ, 0x1, UP0 ;  /* 0x00000001ff087887 */ /* 0x000fe40008000000 */
[----:B------:R-:W-:-:S04]  /*1c20*/  USEL UR29, UR4, URZ, UP0 ;  /* 0x000000ff041d7287 */ /* 0x000fc80008000000 */
[----:B------:R-:W-:Y:S01]  /*1c30*/  ULEA UR4, UR29, UR6, 0x3 ;  /* 0x000000061d047291 */ /* 0x000fe2000f8e18ff */
[----:B------:R-:W-:-:S04]  /*1c40*/  LOP3.LUT R15, R15, UR8, RZ, 0x3c, !PT ;  /* 0x000000080f0f7c12 */ /* 0x000fc8000f8e3cff */
[----:B-1----:R-:W-:-:S04]  /*1c50*/  SHF.L.U32 R2, R15, 0x1f, RZ ;  /* 0x0000001f0f027819 */ /* 0x002fc800000006ff */
[----:B------:R1:W4:Y:S01]  /*1c60*/  SYNCS.PHASECHK.TRANS64.TRYWAIT P2, [UR4+0x20], R2 ;  /* 0x00002002ff0075a7 */ /* 0x0003220008041104 */
[----:B------:R-:W-:Y:S05]  /*1c70*/  @!P0 BRA `(.L_x_32) ;  /* 0x0000000000c08947 */ /* 0x000fea0003800000 */
[----:B------:R-:W-:Y:S02]  /*1c80*/  ULEA UR40, UR5, UR45, 0xf ;  /* 0x0000002d05287291 */ /* 0x000fe4000f8e78ff */
[----:B------:R-:W-:Y:S02]  /*1c90*/  UIADD3 UR14, UP3, UPT, UR46, 0x80, URZ ;  /* 0x000000802e0e7890 */ /* 0x000fe4000ff7e0ff */
[----:B------:R-:W-:Y:S02]  /*1ca0*/  USHF.L.U32 UR8, UR5, 0xa, URZ ;  /* 0x0000000a05087899 */ /* 0x000fe400080006ff */
[----:B------:R-:W-:Y:S02]  /*1cb0*/  UIADD3 UR40, UPT, UPT, UR6, UR40, URZ ;  /* 0x0000002806287290 */ /* 0x000fe4000fffe0ff */
[----:B------:R-:W-:Y:S02]  /*1cc0*/  USHF.L.U32 UR50, UR7, 0x8, URZ ;  /* 0x0000000807327899 */ /* 0x000fe400080006ff */
[----:B------:R-:W-:-:S02]  /*1cd0*/  ULEA UR24, UR5, UR6, 0xe ;  /* 0x0000000605187291 */ /* 0x000fc4000f8e70ff */
[----:B------:R-:W-:Y:S02]  /*1ce0*/  UIADD3 UR22, UP2, UPT, UR46, 0x180, URZ ;  /* 0x000001802e167890 */ /* 0x000fe4000ff5e0ff */
[----:B------:R-:W-:Y:S02]  /*1cf0*/  UIADD3 UR38, UP1, UPT, UR46, 0x280, URZ ;  /* 0x000002802e267890 */ /* 0x000fe4000ff3e0ff */
[----:B------:R-:W-:Y:S02]  /*1d00*/  USHF.L.U32 UR11, UR7, 0x1, URZ ;  /* 0x00000001070b7899 */ /* 0x000fe400080006ff */
[----:B------:R-:W-:Y:S02]  /*1d10*/  UIADD3.X UR15, UPT, UPT, URZ, UR47, URZ, UP3, !UPT ;  /* 0x0000002fff0f7290 */ /* 0x000fe40009ffe4ff */
[----:B------:R-:W-:Y:S02]  /*1d20*/  ULOP3.LUT UR16, UR54, UR8, URZ, 0xfc, !UPT ;  /* 0x0000000836107292 */ /* 0x000fe4000f8efcff */
[----:B------:R-:W-:-:S02]  /*1d30*/  UIADD3 UR48, UPT, UPT, UR40, 0x6400, URZ ;  /* 0x0000640028307890 */ /* 0x000fc4000fffe0ff */
[----:B------:R-:W-:Y:S02]  /*1d40*/  UIADD3 UR30, UP0, UPT, UR46, 0x380, URZ ;  /* 0x000003802e1e7890 */ /* 0x000fe4000ff1e0ff */
[----:B------:R-:W-:Y:S02]  /*1d50*/  UIADD3 UR42, UPT, UPT, UR50, 0x80, URZ ;  /* 0x00000080322a7890 */ /* 0x000fe4000fffe0ff */
[----:B------:R-:W-:Y:S02]  /*1d60*/  UIADD3 UR40, UPT, UPT, UR40, 0xa400, URZ ;  /* 0x0000a40028287890 */ /* 0x000fe4000fffe0ff */
[----:B------:R-:W-:Y:S02]  /*1d70*/  UIADD3.X UR23, UPT, UPT, URZ, UR47, URZ, UP2, !UPT ;  /* 0x0000002fff177290 */ /* 0x000fe400097fe4ff */
[----:B------:R-:W-:Y:S02]  /*1d80*/  UIADD3 UR32, UPT, UPT, UR24, 0x26400, URZ ;  /* 0x0002640018207890 */ /* 0x000fe4000fffe0ff */
[----:B------:R-:W-:-:S02]  /*1d90*/  UIADD3 UR24, UPT, UPT, UR24, 0x28400, URZ ;  /* 0x0002840018187890 */ /* 0x000fc4000fffe0ff */
[----:B------:R-:W-:Y:S02]  /*1da0*/  UIADD3.X UR39, UPT, UPT, URZ, UR47, URZ, UP1, !UPT ;  /* 0x0000002fff277290 */ /* 0x000fe40008ffe4ff */
[----:B------:R-:W-:Y:S02]  /*1db0*/  ULEA.HI UR19, UR37, UR11, URZ, 0x1e ;  /* 0x0000000b25137291 */ /* 0x000fe4000f8ff0ff */
[----:B------:R-:W-:Y:S02]  /*1dc0*/  UIADD3 UR16, UPT, UPT, UR6, 0x36400, UR16 ;  /* 0x0003640006107890 */ /* 0x000fe4000fffe010 */
[----:B------:R-:W-:Y:S02]  /*1dd0*/  UIADD3 UR8, UPT, UPT, UR6, 0x37400, UR8 ;  /* 0x0003740006087890 */ /* 0x000fe4000fffe008 */
[----:B------:R-:W-:Y:S01]  /*1de0*/  UIADD3.X UR31, UPT, UPT, URZ, UR47, URZ, UP0, !UPT ;  /* 0x0000002fff1f7290 */ /* 0x000fe200087fe4ff */
[----:B------:R-:W-:Y:S01]  /*1df0*/  UMOV UR4, 0xff0000 ;  /* 0x00ff000000047882 */ /* 0x000fe20000000000 */
[----:B------:R-:W-:Y:S01]  /*1e00*/  UMOV UR56, 0x0 ;  /* 0x0000000000387882 */ /* 0x000fe20000000000 */
[----:B------:R-:W-:Y:S01]  /*1e10*/  UMOV UR57, 0x10000000 ;  /* 0x1000000000397882 */ /* 0x000fe20000000000 */
[----:B------:R-:W-:Y:S01]  /*1e20*/  UMOV UR41, UR49 ;  /* 0x0000003100297c82 */ /* 0x000fe20008000000 */
[----:B------:R-:W-:Y:S01]  /*1e30*/  UMOV UR43, UR51 ;  /* 0x00000033002b7c82 */ /* 0x000fe20008000000 */
[----:B------:R-:W-:Y:S01]  /*1e40*/  UMOV UR44, UR52 ;  /* 0x00000034002c7c82 */ /* 0x000fe20008000000 */
[----:B------:R-:W-:Y:S01]  /*1e50*/  UMOV UR33, UR49 ;  /* 0x0000003100217c82 */ /* 0x000fe20008000000 */
[----:B------:R-:W-:Y:S01]  /*1e60*/  UMOV UR36, UR52 ;  /* 0x0000003400247c82 */ /* 0x000fe20008000000 */
[----:B------:R-:W-:Y:S01]  /*1e70*/  UMOV UR34, UR50 ;  /* 0x0000003200227c82 */ /* 0x000fe20008000000 */
[----:B------:R1:W-:Y:S01]  /*1e80*/  UTMALDG.3D.MULTICAST [UR48], [UR14], UR4, desc[UR56] ;  /* 0x000038300e0073b4 */ /* 0x0003e20008011804 */
[----:B------:R-:W-:Y:S01]  /*1e90*/  UMOV UR25, UR49 ;  /* 0x0000003100197c82 */ /* 0x000fe20008000000 */
[----:B------:R-:W-:Y:S01]  /*1ea0*/  UMOV UR27, UR35 ;  /* 0x00000023001b7c82 */ /* 0x000fe20008000000 */
[----:B------:R-:W-:Y:S01]  /*1eb0*/  UMOV UR28, UR52 ;  /* 0x00000034001c7c82 */ /* 0x000fe20008000000 */
[----:B------:R-:W-:Y:S01]  /*1ec0*/  UMOV UR26, UR42 ;  /* 0x0000002a001a7c82 */ /* 0x000fe20008000000 */
[----:B------:R-:W-:Y:S01]  /*1ed0*/  UMOV UR17, UR49 ;  /* 0x0000003100117c82 */ /* 0x000fe20008000000 */
[----:B------:R-:W-:Y:S01]  /*1ee0*/  UMOV UR21, UR52 ;  /* 0x0000003400157c82 */ /* 0x000fe20008000000 */
[----:B------:R-:W-:Y:S01]  /*1ef0*/  UMOV UR10, URZ ;  /* 0x000000ff000a7c82 */ /* 0x000fe20008000000 */
[----:B------:R1:W-:Y:S01]  /*1f00*/  UTMALDG.3D.MULTICAST [UR40], [UR14], UR4, desc[UR56] ;  /* 0x000038280e0073b4 */ /* 0x0003e20008011804 */
[----:B------:R-:W-:Y:S01]  /*1f10*/  UMOV UR9, UR49 ;  /* 0x0000003100097c82 */ /* 0x000fe20008000000 */
[----:B------:R-:W-:Y:S01]  /*1f20*/  UMOV UR13, UR52 ;  /* 0x00000034000d7c82 */ /* 0x000fe20008000000 */
[----:B------:R1:W-:Y:S01]  /*1f30*/  UTMALDG.3D [UR32], [UR22], desc[UR56] ;  /* 0x00003820160075b4 */ /* 0x0003e20008011000 */
[----:B------:R1:W-:Y:S01]  /*1f40*/  UTMALDG.3D [UR24], [UR22], desc[UR56] ;  /* 0x00003818160075b4 */ /* 0x0003e20008011000 */
[----:B------:R1:W-:Y:S01]  /*1f50*/  UTMALDG.4D.MULTICAST [UR16], [UR38], UR4, desc[UR56] ;  /* 0x00003810260073b4 */ /* 0x0003e20008019804 */
[----:B------:R1:W-:Y:S02]  /*1f60*/  UTMALDG.4D [UR8], [UR30], desc[UR56] ;  /* 0x000038081e0075b4 */ /* 0x0003e40008019000 */
[----:B-1----:R-:W-:Y:S01]  /*1f70*/  NOP ;  /* 0x0000000000007918 */ /* 0x002fe20000000000 */
.L_x_32:
[----:B------:R-:W-:Y:S05]  /*1f80*/  BSYNC.RECONVERGENT B0 ;  /* 0x0000000000007941 */ /* 0x000fea0003800200 */
.L_x_31:
[----:B------:R-:W-:Y:S01]  /*1f90*/  UIADD3 UR7, UPT, UPT, UR7, 0x1, URZ ;  /* 0x0000000107077890 */ /* 0x000fe2000fffe0ff */
[----:B------:R-:W-:Y:S01]  /*1fa0*/  UMOV UR5, UR29 ;  /* 0x0000001d00057c82 */ /* 0x000fe20008000000 */
[----:B------:R-:W-:Y:S02]  /*1fb0*/  UMOV UR14, UR53 ;  /* 0x00000035000e7c82 */ /* 0x000fe40008000000 */
[----:B------:R-:W-:-:S09]  /*1fc0*/  UISETP.NE.AND UP0, UPT, UR7, UR53, UPT ;  /* 0x000000350700728c */ /* 0x000fd2000bf05270 */
[----:B------:R-:W-:Y:S05]  /*1fd0*/  BRA.U UP0, `(.L_x_33) ;  /* 0xfffffff900c07547 */ /* 0x000fea000b83ffff */
.L_x_25:
[----:B------:R-:W-:Y:S01]  /*1fe0*/  ULEA UR4, UR29, UR6, 0x3 ;  /* 0x000000061d047291 */ /* 0x000fe2000f8e18ff */
[----:B-1----:R-:W-:Y:S01]  /*1ff0*/  SHF.L.U32 R2, R15, 0x1f, RZ ;  /* 0x0000001f0f027819 */ /* 0x002fe200000006ff */
[----:B------:R-:W-:Y:S01]  /*2000*/  @!P1 SYNCS.ARRIVE.TRANS64.A1T0 RZ, [UR6+0x78], RZ ;  /* 0x000078ffffff99a7 */ /* 0x000fe20008100006 */
[----:B------:R-:W-:-:S06]  /*2010*/  UISETP.GT.AND UP0, UPT, UR60, UR59, UPT ;  /* 0x0000003b3c00728c */ /* 0x000fcc000bf04270 */
[----:B------:R1:W1:Y:S03]  /*2020*/  SYNCS.PHASECHK.TRANS64.TRYWAIT P1, [UR4+0x20], R2 ;  /* 0x00002002ff0075a7 */ /* 0x0002660008021104 */
[----:B------:R-:W-:Y:S05]  /*2030*/  BRA.U !UP0, `(.L_x_34) ;  /* 0x0000000508447547 */ /* 0x000fea000b800000 */
[----:B------:R-:W-:Y:S01]  /*2040*/  UIADD3 UR15, UPT, UPT, UR61, UR14, URZ ;  /* 0x0000000e3d0f7290 */ /* 0x000fe2000fffe0ff */
[----:B------:R-:W-:-:S11]  /*2050*/  UMOV UR5, UR29 ;  /* 0x0000001d00057c82 */ /* 0x000fd60008000000 */
.L_x_42:
[----:B------:R-:W-:Y:S01]  /*2060*/  ULEA UR49, UR5, UR6, 0x3 ;  /* 0x0000000605317291 */ /* 0x000fe2000f8e18ff */
[----:B--2---:R-:W-:Y:S01]  /*2070*/  @!P6 MOV R3, 0xc800 ;  /* 0x0000c8000003e802 */ /* 0x004fe20000000f00 */
[----:B-1----:R-:W-:Y:S10]  /*2080*/  @P1 BRA `(.L_x_35) ;  /* 0x00000000000c1947 */ /* 0x002ff40003800000 */
[----:B------:R-:W-:-:S04]  /*2090*/  SHF.L.U32 R4, R15, 0x1f, RZ ;  /* 0x0000001f0f047819 */ /* 0x000fc800000006ff */
[----:B------:R-:W1:Y:S02]  /*20a0*/  SYNCS.PHASECHK.TRANS64.TRYWAIT P0, [UR49+0x20], R4 ;  /* 0x00002004ff0075a7 */ /* 0x000e640008001131 */
[----:B-1----:R-:W-:Y:S05]  /*20b0*/  @!P0 BRA `(.L_x_36) ;  /* 0x0000006800a48947 */ /* 0x002fea0003800000 */
.L_x_35:
[----:B------:R2:W-:Y:S01]  /*20c0*/  @!P6 SYNCS.ARRIVE.TRANS64 RZ, [UR49], R3 ;  /* 0x00000003ffffe9a7 */ /* 0x0005e20008000031 */
[----:B------:R-:W-:-:S04]  /*20d0*/  ULOP3.LUT UR4, UR55, 0x2, URZ, 0xfc, !UPT ;  /* 0x0000000237047892 */ /* 0x000fc8000f8efcff */
[----:B------:R-:W-:-:S09]  /*20e0*/  UISETP.NE.AND UP0, UPT, UR4, 0x2, UPT ;  /* 0x000000020400788c */ /* 0x000fd2000bf05270 */
[----:B------:R-:W-:Y:S05]  /*20f0*/  BRA.U UP0, `(.L_x_37) ;  /* 0x0000000100047547 */ /* 0x000fea000b800000 */
[----:B------:R-:W-:Y:S05]  /*2100*/  BPT.TRAP 0x1 ;  /* 0x000000040000795c */ /* 0x000fea0000300000 */
.L_x_37:
[----:B------:R-:W-:Y:S04]  /*2110*/  BSSY.RECONVERGENT B0, `(.L_x_38) ;  /* 0x0000003000007945 */ /* 0x000fe80003800200 */
[----:B------:R-:W-:Y:S05]  /*2120*/  @P4 BRA `(.L_x_39) ;  /* 0x0000000000044947 */ /* 0x000fea0003800000 */
[----:B------:R-:W-:Y:S05]  /*2130*/  BPT.TRAP 0x1 ;  /* 0x000000040000795c */ /* 0x000fea0000300000 */
.L_x_39:
[----:B------:R-:W-:Y:S05]  /*2140*/  BSYNC.RECONVERGENT B0 ;  /* 0x0000000000007941 */ /* 0x000fea0003800200 */
.L_x_38:
        /* <DEDUP_REMOVED lines=9> */
[----:B------:R1:W1:Y:S01]  /*21e0*/  SYNCS.PHASECHK.TRANS64.TRYWAIT P1, [UR4+0x20], R2 ;  /* 0x00002002ff0075a7 */ /* 0x0002620008021104 */
[----:B------:R-:W-:Y:S05]  /*21f0*/  @!P0 BRA `(.L_x_41) ;  /* 0x0000000000c08947 */ /* 0x000fea0003800000 */
[----:B------:R-:W-:Y:S02]  /*2200*/  ULEA UR40, UR5, UR45, 0xf ;  /* 0x0000002d05287291 */ /* 0x000fe4000f8e78ff */
[----:B------:R-:W-:Y:S02]  /*2210*/  UIADD3 UR8, UP3, UPT, UR46, 0x80, URZ ;  /* 0x000000802e087890 */ /* 0x000fe4000ff7e0ff */
[----:B------:R-:W-:Y:S02]  /*2220*/  UIADD3 UR40, UPT, UPT, UR6, UR40, URZ ;  /* 0x0000002806287290 */ /* 0x000fe4000fffe0ff */
[----:B------:R-:W-:Y:S02]  /*2230*/  USHF.L.U32 UR50, UR14, 0x8, URZ ;  /* 0x000000080e327899 */ /* 0x000fe400080006ff */
[----:B------:R-:W-:Y:S02]  /*2240*/  UIADD3.X UR9, UPT, UPT, URZ, UR47, URZ, UP3, !UPT ;  /* 0x0000002fff097290 */ /* 0x000fe40009ffe4ff */
[----:B------:R-:W-:-:S02]  /*2250*/  UIADD3 UR48, UPT, UPT, UR40, 0x6400, URZ ;  /* 0x0000640028307890 */ /* 0x000fc4000fffe0ff */
[----:B------:R-:W-:Y:S02]  /*2260*/  UIADD3 UR42, UPT, UPT, UR50, 0x80, URZ ;  /* 0x00000080322a7890 */ /* 0x000fe4000fffe0ff */
[----:B------:R-:W-:Y:S02]  /*2270*/  UIADD3 UR40, UPT, UPT, UR40, 0xa400, URZ ;  /* 0x0000a40028287890 */ /* 0x000fe4000fffe0ff */
[----:B------:R-:W-:Y:S02]  /*2280*/  USHF.L.U32 UR4, UR5, 0xa, URZ ;  /* 0x0000000a05047899 */ /* 0x000fe400080006ff */
[----:B------:R-:W-:Y:S02]  /*2290*/  ULEA UR24, UR5, UR6, 0xe ;  /* 0x0000000605187291 */ /* 0x000fe4000f8e70ff */
[----:B------:R-:W-:Y:S02]  /*22a0*/  UIADD3 UR22, UP2, UPT, UR46, 0x180, URZ ;  /* 0x000001802e167890 */ /* 0x000fe4000ff5e0ff */
[----:B------:R-:W-:-:S02]  /*22b0*/  UIADD3 UR30, UP1, UPT, UR46, 0x280, URZ ;  /* 0x000002802e1e7890 */ /* 0x000fc4000ff3e0ff */
[----:B------:R-:W-:Y:S02]  /*22c0*/  USHF.L.U32 UR11, UR14, 0x1, URZ ;  /* 0x000000010e0b7899 */ /* 0x000fe400080006ff */
[----:B------:R-:W-:Y:S01]  /*22d0*/  ULOP3.LUT UR16, UR54, UR4, URZ, 0xfc, !UPT ;  /* 0x0000000436107292 */ /* 0x000fe2000f8efcff */
[----:B------:R-:W-:Y:S01]  /*22e0*/  UMOV UR7, 0xff0000 ;  /* 0x00ff000000077882 */ /* 0x000fe20000000000 */
[----:B------:R-:W-:Y:S01]  /*22f0*/  UMOV UR56, 0x0 ;  /* 0x0000000000387882 */ /* 0x000fe20000000000 */
[----:B------:R-:W-:Y:S01]  /*2300*/  UMOV UR57, 0x10000000 ;  /* 0x1000000000397882 */ /* 0x000fe20000000000 */
[----:B------:R-:W-:Y:S01]  /*2310*/  UIADD3 UR38, UP0, UPT, UR46, 0x380, URZ ;  /* 0x000003802e267890 */ /* 0x000fe2000ff1e0ff */
[----:B------:R-:W-:Y:S01]  /*2320*/  UTMALDG.3D.MULTICAST [UR48], [UR8], UR7, desc[UR56] ;  /* 0x00003830080073b4 */ /* 0x000fe20008011807 */
[----:B------:R-:W-:Y:S01]  /*2330*/  UMOV UR41, UR49 ;  /* 0x0000003100297c82 */ /* 0x000fe20008000000 */
[----:B------:R-:W-:Y:S01]  /*2340*/  UMOV UR43, UR51 ;  /* 0x00000033002b7c82 */ /* 0x000fe20008000000 */
[----:B------:R-:W-:Y:S01]  /*2350*/  UMOV UR44, UR52 ;  /* 0x00000034002c7c82 */ /* 0x000fe20008000000 */
[----:B------:R-:W-:-:S02]  /*2360*/  UIADD3.X UR23, UPT, UPT, URZ, UR47, URZ, UP2, !UPT ;  /* 0x0000002fff177290 */ /* 0x000fc400097fe4ff */
[----:B------:R-:W-:Y:S02]  /*2370*/  UIADD3 UR32, UPT, UPT, UR24, 0x26400, URZ ;  /* 0x0002640018207890 */ /* 0x000fe4000fffe0ff */
[----:B------:R-:W-:Y:S01]  /*2380*/  UIADD3 UR24, UPT, UPT, UR24, 0x28400, URZ ;  /* 0x0002840018187890 */ /* 0x000fe2000fffe0ff */
[----:B------:R2:W-:Y:S01]  /*2390*/  UTMALDG.3D.MULTICAST [UR40], [UR8], UR7, desc[UR56] ;  /* 0x00003828080073b4 */ /* 0x0005e20008011807 */
[----:B------:R-:W-:Y:S02]  /*23a0*/  UIADD3.X UR31, UPT, UPT, URZ, UR47, URZ, UP1, !UPT ;  /* 0x0000002fff1f7290 */ /* 0x000fe40008ffe4ff */
[----:B------:R-:W-:Y:S02]  /*23b0*/  ULEA.HI UR19, UR37, UR11, URZ, 0x1e ;  /* 0x0000000b25137291 */ /* 0x000fe4000f8ff0ff */
[----:B------:R-:W-:Y:S02]  /*23c0*/  UIADD3 UR16, UPT, UPT, UR6, 0x36400, UR16 ;  /* 0x0003640006107890 */ /* 0x000fe4000fffe010 */
[----:B------:R-:W-:Y:S01]  /*23d0*/  UIADD3.X UR39, UPT, UPT, URZ, UR47, URZ, UP0, !UPT ;  /* 0x0000002fff277290 */ /* 0x000fe200087fe4ff */
[----:B------:R-:W-:Y:S01]  /*23e0*/  UMOV UR33, UR49 ;  /* 0x0000003100217c82 */ /* 0x000fe20008000000 */
        /* <DEDUP_REMOVED lines=8> */
[----:B------:R1:W-:Y:S01]  /*2470*/  UTMALDG.3D [UR32], [UR22], desc[UR56] ;  /* 0x00003820160075b4 */ /* 0x0003e20008011000 */
[----:B------:R-:W-:Y:S01]  /*2480*/  UMOV UR10, URZ ;  /* 0x000000ff000a7c82 */ /* 0x000fe20008000000 */
[----:B------:R-:W-:Y:S01]  /*2490*/  UMOV UR13, UR52 ;  /* 0x00000034000d7c82 */ /* 0x000fe20008000000 */
[----:B------:R1:W-:Y:S01]  /*24a0*/  UTMALDG.3D [UR24], [UR22], desc[UR56] ;  /* 0x00003818160075b4 */ /* 0x0003e20008011000 */
[----:B------:R1:W-:Y:S01]  /*24b0*/  UTMALDG.4D.MULTICAST [UR16], [UR30], UR7, desc[UR56] ;  /* 0x000038101e0073b4 */ /* 0x0003e20008019807 */
[----:B--2---:R-:W-:Y:S01]  /*24c0*/  UIADD3 UR8, UPT, UPT, UR6, 0x37400, UR4 ;  /* 0x0003740006087890 */ /* 0x004fe2000fffe004 */
[----:B------:R-:W-:-:S08]  /*24d0*/  UMOV UR9, UR49 ;  /* 0x0000003100097c82 */ /* 0x000fd00008000000 */
[----:B------:R2:W-:Y:S02]  /*24e0*/  UTMALDG.4D [UR8], [UR38], desc[UR56] ;  /* 0x00003808260075b4 */ /* 0x0005e40008019000 */
[----:B--2---:R-:W-:Y:S01]  /*24f0*/  NOP ;  /* 0x0000000000007918 */ /* 0x004fe20000000000 */
.L_x_41:
[----:B-1----:R-:W-:Y:S05]  /*2500*/  BSYNC.RECONVERGENT B0 ;  /* 0x0000000000007941 */ /* 0x002fea0003800200 */
.L_x_40:
[----:B------:R-:W-:Y:S01]  /*2510*/  UIADD3 UR14, UPT, UPT, UR14, 0x1, URZ ;  /* 0x000000010e0e7890 */ /* 0x000fe2000fffe0ff */
[----:B------:R-:W-:-:S03]  /*2520*/  UMOV UR5, UR29 ;  /* 0x0000001d00057c82 */ /* 0x000fc60008000000 */
[----:B------:R-:W-:-:S09]  /*2530*/  UISETP.NE.AND UP0, UPT, UR14, UR15, UPT ;  /* 0x0000000f0e00728c */ /* 0x000fd2000bf05270 */
[----:B------:R-:W-:Y:S05]  /*2540*/  BRA.U UP0, `(.L_x_42) ;  /* 0xfffffff900c47547 */ /* 0x000fea000b83ffff */
.L_x_34:
[C---:B-1----:R-:W-:Y:S01]  /*2550*/  LEA R2, R14.reuse, UR6, 0x3 ;  /* 0x000000060e027c11 */ /* 0x042fe2000f8e18ff */
[----:B------:R-:W-:Y:S01]  /*2560*/  NOP ;  /* 0x0000000000007918 */ /* 0x000fe20000000000 */
[----:B--2---:R-:W-:Y:S02]  /*2570*/  SHF.L.U32 R3, R13, 0x1f, RZ ;  /* 0x0000001f0d037819 */ /* 0x004fe400000006ff */
[----:B------:R-:W-:Y:S02]  /*2580*/  LEA R4, R14, UR6, 0x4 ;  /* 0x000000060e047c11 */ /* 0x000fe4000f8e20ff */
[----:B------:R-:W1:Y:S02]  /*2590*/  SYNCS.PHASECHK.TRANS64.TRYWAIT P0, [R2+URZ+0x80], R3 ;  /* 0x00008003020075a7 */ /* 0x000e6400080011ff */
[----:B-1----:R-:W-:Y:S05]  /*25a0*/  @!P0 BRA `(.L_x_43) ;  /* 0x0000006400808947 */ /* 0x002fea0003800000 */
.L_x_129:
[----:B------:R-:W4:Y:S01]  /*25b0*/  LDS.128 R4, [R4+0xf0] ;  /* 0x0000f00004047984 */ /* 0x000f220000000c00 */
[----:B------:R-:W-:Y:S01]  /*25c0*/  ISETP.GE.AND P0, PT, R40, 0x1, PT ;  /* 0x000000012800780c */ /* 0x000fe20003f06270 */
[----:B-1----:R-:W-:Y:S01]  /*25d0*/  VIADD R2, R2, 0x90 ;  /* 0x0000009002027836 */ /* 0x002fe20000000000 */
[----:B------:R-:W-:Y:S01]  /*25e0*/  @!PT LDS RZ, [RZ] ;  /* 0x00000000fffff984 */ /* 0x000fe20000000800 */
[----:B------:R-:W-:Y:S01]  /*25f0*/  @!PT LDS RZ, [RZ] ;  /* 0x00000000fffff984 */ /* 0x000fe20000000800 */
[----:B------:R-:W-:Y:S01]  /*2600*/  @!PT LDS RZ, [RZ] ;  /* 0x00000000fffff984 */ /* 0x000fe20000000800 */
[----:B------:R-:W-:Y:S01]  /*2610*/  @!PT LDS RZ, [RZ] ;  /* 0x00000000fffff984 */ /* 0x000fe20000000800 */
[----:B------:R1:W-:Y:S06]  /*2620*/  MEMBAR.ALL.CTA ;  /* 0x0000000000007992 */ /* 0x0003ec0000008000 */
[----:B-1----:R-:W1:Y:S01]  /*2630*/  FENCE.VIEW.ASYNC.S ;  /* 0x00000000000073c6 */ /* 0x002e620000000000 */
[----:B------:R-:W-:-:S04]  /*2640*/  PRMT R2, RZ, 0x654, R2 ;  /* 0x00000654ff027816 */ /* 0x000fc80000000002 */
[----:B-1----:R1:W-:Y:S01]  /*2650*/  SYNCS.ARRIVE.TRANS64.RED.A1T0 RZ, [R2+URZ], RZ ;  /* 0x000000ff02ff79a7 */ /* 0x0023e200081004ff */
[----:B----4-:R-:W-:-:S13]  /*2660*/  LOP3.LUT P2, RZ, R6, 0x1, RZ, 0xc0, !PT ;  /* 0x0000000106ff7812 */ /* 0x010fda000784c0ff */
[----:B------:R-:W-:Y:S01]  /*2670*/  @P2 SHF.R.U32.HI R3, RZ, 0x10, R5 ;  /* 0x00000010ff032819 */ /* 0x000fe20000011605 */
[----:B------:R-:W-:Y:S01]  /*2680*/  VOTEU.ANY UP0, P2 ;  /* 0x0000000000ff7886 */ /* 0x000fe20001000100 */
[----:B------:R-:W-:Y:S02]  /*2690*/  @P2 MOV R10, R4 ;  /* 0x00000004000a2202 */ /* 0x000fe40000000f00 */
[----:B------:R-:W-:Y:S02]  /*26a0*/  @P2 R2UR.BROADCAST UR4, R3 ;  /* 0x00000000030422ca */ /* 0x000fe400008e0000 */
[----:B------:R-:W-:-:S11]  /*26b0*/  @P2 LOP3.LUT R9, R5, 0xffff, RZ, 0xc0, !PT ;  /* 0x0000ffff05092812 */ /* 0x000fd600078ec0ff */
[----:B------:R-:W-:Y:S01]  /*26c0*/  @UP0 UMOV UR52, UR4 ;  /* 0x0000000400340c82 */ /* 0x000fe20008000000 */
[----:B-1----:R-:W-:Y:S05]  /*26d0*/  @!P0 BRA `(.L_x_44) ;  /* 0x0000000000b88947 */ /* 0x002fea0003800000 */
[----:B------:R-:W3:Y:S01]  /*26e0*/  LDC.64 R4, c[0x0][0xf18] ;  /* 0x0003c600ff047b82 */ /* 0x000ee20000000a00 */
[----:B------:R-:W-:-:S07]  /*26f0*/  ISETP.NE.AND P3, PT, R40, 0x1, PT ;  /* 0x000000012800780c */ /* 0x000fce0003f65270 */
[----:B------:R-:W1:Y:S08]  /*2700*/  LDC.64 R6, c[0x0][0xf10] ;  /* 0x0003c400ff067b82 */ /* 0x000e700000000a00 */
[----:B------:R-:W2:Y:S08]  /*2710*/  LDC R16, c[0x0][0xf20] ;  /* 0x0003c800ff107b82 */ /* 0x000eb00000000800 */
[----:B------:R-:W4:Y:S01]  /*2720*/  LDC R17, c[0x0][0xf0c] ;  /* 0x0003c300ff117b82 */ /* 0x000f220000000800 */
[----:B---3--:R-:W-:Y:S01]  /*2730*/  IMAD.HI.U32 R19, R0, R5, RZ ;  /* 0x0000000500137227 */ /* 0x008fe200078e00ff */
[----:B------:R-:W-:-:S03]  /*2740*/  ISETP.NE.AND P0, PT, R4, 0x1, PT ;  /* 0x000000010400780c */ /* 0x000fc60003f05270 */
[----:B------:R-:W-:-:S03]  /*2750*/  IMAD.HI.U32 R5, R9, R5, RZ ;  /* 0x0000000509057227 */ /* 0x000fc600078e00ff */
[----:B------:R-:W3:Y:S01]  /*2760*/  LDC.64 R2, c[0x0][0xf28] ;  /* 0x0003ca00ff027b82 */ /* 0x000ee20000000a00 */
[----:B-1----:R-:W-:-:S04]  /*2770*/  IMAD.HI.U32 R20, R8, R6, RZ ;  /* 0x0000000608147227 */ /* 0x002fc800078e00ff */
[----:B------:R-:W-:Y:S01]  /*2780*/  IMAD.HI.U32 R21, R10, R6, RZ ;  /* 0x000000060a157227 */ /* 0x000fe200078e00ff */
[----:B------:R-:W-:Y:S02]  /*2790*/  SHF.R.U32.HI R20, RZ, R7, R20 ;  /* 0x00000007ff147219 */ /* 0x000fe40000011614 */
[-C--:B--2---:R-:W-:Y:S02]  /*27a0*/  SHF.R.U32.HI R19, RZ, R16.reuse, R19 ;  /* 0x00000010ff137219 */ /* 0x084fe40000011613 */
[----:B------:R-:W-:Y:S02]  /*27b0*/  SHF.R.U32.HI R5, RZ, R16, R5 ;  /* 0x00000010ff057219 */ /* 0x000fe40000011605 */
[----:B------:R-:W-:Y:S02]  /*27c0*/  SEL R19, R0, R19, !P0 ;  /* 0x0000001300137207 */ /* 0x000fe40004000000 */
[----:B------:R-:W-:Y:S02]  /*27d0*/  SHF.R.U32.HI R21, RZ, R7, R21 ;  /* 0x00000007ff157219 */ /* 0x000fe40000011615 */
[----:B----4-:R-:W-:-:S02]  /*27e0*/  ISETP.NE.AND P1, PT, R17, 0x1, PT ;  /* 0x000000011100780c */ /* 0x010fc40003f25270 */
[----:B------:R-:W-:Y:S02]  /*27f0*/  SEL R5, R9, R5, !P0 ;  /* 0x0000000509057207 */ /* 0x000fe40004000000 */
[----:B------:R-:W-:Y:S02]  /*2800*/  SEL R20, R8, R20, !P1 ;  /* 0x0000001408147207 */ /* 0x000fe40004800000 */
[----:B------:R-:W-:Y:S01]  /*2810*/  SEL R21, R10, R21, !P1 ;  /* 0x000000150a157207 */ /* 0x000fe20004800000 */
[----:B---3--:R-:W-:-:S04]  /*2820*/  IMAD.HI.U32 R18, R19, R2, RZ ;  /* 0x0000000213127227 */ /* 0x008fc800078e00ff */
        /* <DEDUP_REMOVED lines=12> */
[----:B------:R-:W-:Y:S02]  /*28f0*/  @!P0 SHF.R.U32.HI R3, RZ, R3, R7 ;  /* 0x00000003ff038219 */ /* 0x000fe40000011607 */
[----:B------:R-:W-:Y:S01]  /*2900*/  IADD3 R7, PT, PT, -R5, RZ, RZ ;  /* 0x000000ff05077210 */ /* 0x000fe20007ffe1ff */
[----:B------:R-:W-:Y:S01]  /*2910*/  IMAD R2, R40, R2, R5 ;  /* 0x0000000228027224 */ /* 0x000fe200078e0205 */
[----:B------:R-:W-:-:S03]  /*2920*/  @!P0 SEL R3, R21, R3, !P3 ;  /* 0x0000000315038207 */ /* 0x000fc60005800000 */
[----:B------:R-:W-:Y:S02]  /*2930*/  IMAD R7, R4, R7, R9 ;  /* 0x0000000704077224 */ /* 0x000fe400078e0209 */
[--C-:B------:R-:W-:Y:S02]  /*2940*/  @!P0 IMAD.IADD R6, R6, 0x1, -R3.reuse ;  /* 0x0000000106068824 */ /* 0x100fe400078e0a03 */
[----:B------:R-:W-:Y:S01]  /*2950*/  @!P0 IMAD R3, R2, R20, R3 ;  /* 0x0000001402038224 */ /* 0x000fe200078e0203 */
[----:B------:R-:W-:Y:S01]  /*2960*/  IADD3 R2, PT, PT, -R21, RZ, RZ ;  /* 0x000000ff15027210 */ /* 0x000fe20007ffe1ff */
[----:B------:R-:W-:Y:S02]  /*2970*/  @!P0 IMAD R5, R40, R6, R21 ;  /* 0x0000000628058224 */ /* 0x000fe400078e0215 */
[----:B------:R-:W-:Y:S02]  /*2980*/  @!P0 IMAD.MOV.U32 R21, RZ, RZ, R3 ;  /* 0x000000ffff158224 */ /* 0x000fe400078e0003 */
[----:B------:R-:W-:-:S02]  /*2990*/  IMAD R2, R17, R2, R10 ;  /* 0x0000000211027224 */ /* 0x000fc400078e020a */
[----:B------:R-:W-:Y:S02]  /*29a0*/  IMAD R9, R5, R4, R7 ;  /* 0x0000000405097224 */ /* 0x000fe400078e0207 */
[----:B------:R-:W-:Y:S02]  /*29b0*/  IMAD R10, R21, R17, R2 ;  /* 0x00000011150a7224 */ /* 0x000fe400078e0202 */
.L_x_44:
[----:B------:R-:W1:Y:S02]  /*29c0*/  LDCU UR4, c[0x0][0xf30] ;  /* 0x0001e600ff0477ac */ /* 0x000e640008000800 */
[----:B-1----:R-:W-:-:S09]  /*29d0*/  UISETP.NE.AND UP0, UPT, UR4, 0x1, UPT ;  /* 0x000000010400788c */ /* 0x002fd2000bf05270 */
[----:B------:R-:W-:Y:S05]  /*29e0*/  BRA.U UP0, `(.L_x_45) ;  /* 0x0000000100407547 */ /* 0x000fea000b800000 */
[----:B------:R-:W1:Y:S08]  /*29f0*/  LDC.64 R4, c[0x0][0xf10] ;  /* 0x0003c400ff047b82 */ /* 0x000e700000000a00 */
[----:B------:R-:W2:Y:S08]  /*2a00*/  LDC.64 R2, c[0x0][0xf18] ;  /* 0x0003c600ff027b82 */ /* 0x000eb00000000a00 */
[----:B------:R-:W4:Y:S08]  /*2a10*/  LDC R6, c[0x0][0xf20] ;  /* 0x0003c800ff067b82 */ /* 0x000f300000000800 */
[----:B------:R-:W3:Y:S01]  /*2a20*/  LDC R7, c[0x0][0xf0c] ;  /* 0x0003c300ff077b82 */ /* 0x000ee20000000800 */
[----:B-1----:R-:W-:-:S05]  /*2a30*/  IMAD.HI.U32 R4, R10, R4, RZ ;  /* 0x000000040a047227 */ /* 0x002fca00078e00ff */
[----:B------:R-:W-:Y:S01]  /*2a40*/  SHF.R.U32.HI R4, RZ, R5, R4 ;  /* 0x00000005ff047219 */ /* 0x000fe20000011604 */
[----:B--2---:R-:W-:Y:S01]  /*2a50*/  IMAD.HI.U32 R3, R9, R3, RZ ;  /* 0x0000000309037227 */ /* 0x004fe200078e00ff */
[----:B------:R-:W-:-:S04]  /*2a60*/  ISETP.NE.AND P0, PT, R2, 0x1, PT ;  /* 0x000000010200780c */ /* 0x000fc80003f05270 */
[----:B----4-:R-:W-:-:S04]  /*2a70*/  SHF.R.U32.HI R3, RZ, R6, R3 ;  /* 0x00000006ff037219 */ /* 0x010fc80000011603 */
[----:B------:R-:W-:Y:S02]  /*2a80*/  SEL R3, R9, R3, !P0 ;  /* 0x0000000309037207 */ /* 0x000fe40004000000 */
[----:B---3--:R-:W-:-:S04]  /*2a90*/  ISETP.NE.AND P1, PT, R7, 0x1, PT ;  /* 0x000000010700780c */ /* 0x008fc80003f25270 */
[----:B------:R-:W-:-:S05]  /*2aa0*/  SEL R4, R10, R4, !P1 ;  /* 0x000000040a047207 */ /* 0x000fca0004800000 */
[----:B------:R-:W-:Y:S02]  /*2ab0*/  IMAD.IADD R5, R3, 0x1, -R4 ;  /* 0x0000000103057824 */ /* 0x000fe400078e0a04 */
[----:B------:R-:W-:Y:S02]  /*2ac0*/  IMAD.IADD R3, R4, 0x1, -R3 ;  /* 0x0000000104037824 */ /* 0x000fe400078e0a03 */
[----:B------:R-:W-:Y:S02]  /*2ad0*/  IMAD R10, R5, R7, R10 ;  /* 0x00000007050a7224 */ /* 0x000fe400078e020a */
[----:B------:R-:W-:-:S07]  /*2ae0*/  IMAD R9, R3, R2, R9 ;  /* 0x0000000203097224 */ /* 0x000fce00078e0209 */
.L_x_45:
[----:B------:R-:W-:Y:S01]  /*2af0*/  VIADD R14, R14, 0x1 ;  /* 0x000000010e0e7836 */ /* 0x000fe20000000000 */
[----:B------:R-:W-:Y:S01]  /*2b00*/  PLOP3.LUT P1, PT, PT, PT, PT, 0x80, 0x8 ;  /* 0x000000000008781c */ /* 0x000fe20003f2f070 */
[----:B------:R-:W-:Y:S02]  /*2b10*/  IMAD.IADD R2, R10, 0x1, R87 ;  /* 0x000000010a027824 */ /* 0x000fe400078e0257 */
[----:B------:R-:W-:Y:S01]  /*2b20*/  IMAD.IADD R24, R9, 0x1, R86 ;  /* 0x0000000109187824 */ /* 0x000fe200078e0256 */
[----:B------:R-:W-:Y:S02]  /*2b30*/  ISETP.NE.AND P0, PT, R14, 0x2, PT ;  /* 0x000000020e00780c */ /* 0x000fe40003f05270 */
[----:B------:R-:W-:Y:S02]  /*2b40*/  R2UR UR20, R2 ;  /* 0x00000000021472ca */ /* 0x000fe400000e0000 */
[----:B------:R-:W-:Y:S02]  /*2b50*/  SEL R2, RZ, 0x1, P0 ;  /* 0x00000001ff027807 */ /* 0x000fe40000000000 */
[----:B------:R-:W-:-:S02]  /*2b60*/  SEL R14, R14, RZ, P0 ;  /* 0x000000ff0e0e7207 */ /* 0x000fc40000000000 */
[----:B------:R-:W-:Y:S01]  /*2b70*/  LOP3.LUT R13, R13, R2, RZ, 0x3c, !PT ;  /* 0x000000020d0d7212 */ /* 0x000fe200078e3cff */
[----:B------:R-:W-:Y:S08]  /*2b80*/  @P2 BRA `(.L_x_46) ;  /* 0xffffffec00502947 */ /* 0x000ff0000383ffff */
[----:B------:R-:W-:Y:S01]  /*2b90*/  UIADD3 UR7, UPT, UPT, UR6, 0x20, URZ ;  /* 0x0000002006077890 */ /* 0x000fe2000fffe0ff */
[----:B------:R-:W-:-:S03]  /*2ba0*/  SHF.L.U32 R2, R15, 0x1f, RZ ;  /* 0x0000001f0f027819 */ /* 0x000fc600000006ff */
[----:B------:R-:W-:-:S09]  /*2bb0*/  ULEA UR4, UR29, UR7, 0x3 ;  /* 0x000000071d047291 */ /* 0x000fd2000f8e18ff */
[----:B------:R-:W1:Y:S02]  /*2bc0*/  SYNCS.PHASECHK.TRANS64.TRYWAIT P0, [UR4], R2 ;  /* 0x00000002ff0075a7 */ /* 0x000e640008001104 */
[----:B-1----:R-:W-:Y:S05]  /*2bd0*/  @!P0 BRA `(.L_x_47) ;  /* 0x0000006000088947 */ /* 0x002fea0003800000 */
.L_x_131:
[----:B------:R-:W-:-:S04]  /*2be0*/  UIADD3 UR4, UPT, UPT, UR29, 0x1, URZ ;  /* 0x000000011d047890 */ /* 0x000fc8000fffe0ff */
[----:B------:R-:W-:-:S04]  /*2bf0*/  UISETP.NE.AND UP0, UPT, UR4, 0x4, UPT ;  /* 0x000000040400788c */ /* 0x000fc8000bf05270 */
[----:B------:R-:W-:Y:S02]  /*2c00*/  USEL UR6, URZ, 0x1, UP0 ;  /* 0x00000001ff067887 */ /* 0x000fe40008000000 */
[----:B------:R-:W-:-:S04]  /*2c10*/  USEL UR4, UR4, URZ, UP0 ;  /* 0x000000ff04047287 */ /* 0x000fc80008000000 */
[----:B------:R-:W-:Y:S01]  /*2c20*/  ULEA UR5, UR4, UR7, 0x3 ;  /* 0x0000000704057291 */ /* 0x000fe2000f8e18ff */
[----:B-1----:R-:W-:-:S04]  /*2c30*/  LOP3.LUT R2, R15, UR6, RZ, 0x3c, !PT ;  /* 0x000000060f027c12 */ /* 0x002fc8000f8e3cff */
[----:B------:R-:W-:-:S04]  /*2c40*/  SHF.L.U32 R3, R2, 0x1f, RZ ;  /* 0x0000001f02037819 */ /* 0x000fc800000006ff */
[----:B------:R-:W1:Y:S02]  /*2c50*/  SYNCS.PHASECHK.TRANS64.TRYWAIT P0, [UR5], R3 ;  /* 0x00000003ff0075a7 */ /* 0x000e640008001105 */
[----:B-1----:R-:W-:Y:S05]  /*2c60*/  @!P0 BRA `(.L_x_48) ;  /* 0x0000005c00fc8947 */ /* 0x002fea0003800000 */
.L_x_133:
[----:B------:R-:W-:-:S04]  /*2c70*/  UIADD3 UR4, UPT, UPT, UR4, 0x1, URZ ;  /* 0x0000000104047890 */ /* 0x000fc8000fffe0ff */
[----:B------:R-:W-:-:S04]  /*2c80*/  UISETP.NE.AND UP0, UPT, UR4, 0x4, UPT ;  /* 0x000000040400788c */ /* 0x000fc8000bf05270 */
[----:B------:R-:W-:Y:S02]  /*2c90*/  USEL UR6, URZ, 0x1, UP0 ;  /* 0x00000001ff067887 */ /* 0x000fe40008000000 */
[----:B------:R-:W-:-:S04]  /*2ca0*/  USEL UR4, UR4, URZ, UP0 ;  /* 0x000000ff04047287 */ /* 0x000fc80008000000 */
[----:B------:R-:W-:Y:S01]  /*2cb0*/  ULEA UR5, UR4, UR7, 0x3 ;  /* 0x0000000704057291 */ /* 0x000fe2000f8e18ff */
[----:B------:R-:W-:-:S04]  /*2cc0*/  LOP3.LUT R2, R2, UR6, RZ, 0x3c, !PT ;  /* 0x0000000602027c12 */ /* 0x000fc8000f8e3cff */
[----:B-1----:R-:W-:-:S04]  /*2cd0*/  SHF.L.U32 R3, R2, 0x1f, RZ ;  /* 0x0000001f02037819 */ /* 0x002fc800000006ff */
[----:B------:R-:W1:Y:S02]  /*2ce0*/  SYNCS.PHASECHK.TRANS64.TRYWAIT P0, [UR5], R3 ;  /* 0x00000003ff0075a7 */ /* 0x000e640008001105 */
[----:B-1----:R-:W-:Y:S05]  /*2cf0*/  @!P0 BRA `(.L_x_49) ;  /* 0x0000005c00f08947 */ /* 0x002fea0003800000 */
.L_x_135:
[----:B------:R-:W-:-:S04]  /*2d00*/  UIADD3 UR4, UPT, UPT, UR4, 0x1, URZ ;  /* 0x0000000104047890 */ /* 0x000fc8000fffe0ff */
[----:B------:R-:W-:-:S04]  /*2d10*/  UISETP.NE.AND UP0, UPT, UR4, 0x4, UPT ;  /* 0x000000040400788c */ /* 0x000fc8000bf05270 */
[----:B------:R-:W-:Y:S02]  /*2d20*/  USEL UR5, URZ, 0x1, UP0 ;  /* 0x00000001ff057887 */ /* 0x000fe40008000000 */
[----:B------:R-:W-:-:S04]  /*2d30*/  USEL UR4, UR4, URZ, UP0 ;  /* 0x000000ff04047287 */ /* 0x000fc80008000000 */
[----:B------:R-:W-:Y:S01]  /*2d40*/  ULEA UR4, UR4, UR7, 0x3 ;  /* 0x0000000704047291 */ /* 0x000fe2000f8e18ff */
[----:B------:R-:W-:-:S04]  /*2d50*/  LOP3.LUT R2, R2, UR5, RZ, 0x3c, !PT ;  /* 0x0000000502027c12 */ /* 0x000fc8000f8e3cff */
[----:B------:R-:W-:Y:S01]  /*2d60*/  SHF.L.U32 R2, R2, 0x1f, RZ ;  /* 0x0000001f02027819 */ /* 0x000fe200000006ff */
[----:B-1-3--:R-:W-:-:S07]  /*2d70*/  IMAD.U32 R0, RZ, RZ, UR4 ;  /* 0x00000004ff007e24 */ /* 0x00afce000f8e00ff */
.L_x_50:
[----:B-1----:R1:W2:Y:S02]  /*2d80*/  SYNCS.PHASECHK.TRANS64.TRYWAIT P0, [R0+URZ], R2 ;  /* 0x00000002000075a7 */ /* 0x0022a400080011ff */
[----:B--2---:R-:W-:Y:S05]  /*2d90*/  @!P0 NANOSLEEP.SYNCS 0x989680 ;  /* 0x009896800000895d */ /* 0x004fea0003900000 */
[----:B------:R-:W2:Y:S02]  /*2da0*/  @!P0 SYNCS.PHASECHK.TRANS64 P0, [R0+URZ], R2 ;  /* 0x00000002000085a7 */ /* 0x000ea400080010ff */
[----:B--2---:R-:W-:Y:S05]  /*2db0*/  @P0 EXIT ;  /* 0x000000000000094d */ /* 0x004fea0003800000 */
[----:B------:R-:W-:Y:S05]  /*2dc0*/  BRA `(.L_x_50) ;  /* 0xfffffffc00ec7947 */ /* 0x000fea000383ffff */
.L_x_22:
[----:B------:R-:W-:-:S04]  /*2dd0*/  UISETP.NE.AND UP0, UPT, UR58, URZ, UPT ;  /* 0x000000ff3a00728c */ /* 0x000fc8000bf05270 */
[----:B------:R-:W-:-:S09]  /*2de0*/  UISETP.NE.OR UP0, UPT, UR14, 0x1, UP0 ;  /* 0x000000010e00788c */ /* 0x000fd20008705670 */
[----:B------:R-:W-:Y:S05]  /*2df0*/  BRA.U UP0, `(.L_x_51) ;  /* 0x00000005004c7547 */ /* 0x000fea000b800000 */
[----:B------:R-:W-:Y:S01]  /*2e00*/  HFMA2 R11, -RZ, RZ, 0, 0 ;  /* 0x00000000ff0b7431 */ /* 0x000fe200000001ff */
[----:B------:R-:W-:Y:S01]  /*2e10*/  ISETP.GE.U32.AND P2, PT, R10, 0x8, PT ;  /* 0x000000080a00780c */ /* 0x000fe20003f46070 */
[----:B------:R-:W-:Y:S01]  /*2e20*/  IMAD.MOV.U32 R12, RZ, RZ, 0x1 ;  /* 0x00000001ff0c7424 */ /* 0x000fe200078e00ff */
[----:B------:R-:W-:Y:S01]  /*2e30*/  CS2R R8, SRZ ;  /* 0x0000000000087805 */ /* 0x000fe2000001ff00 */
[----:B------:R-:W-:Y:S01]  /*2e40*/  IMAD.MOV.U32 R3, RZ, RZ, RZ ;  /* 0x000000ffff037224 */ /* 0x000fe200078e00ff */
[----:B------:R-:W-:Y:S01]  /*2e50*/  UMOV UR6, 0x400 ;  /* 0x0000040000067882 */ /* 0x000fe20000000000 */
[----:B------:R-:W-:Y:S01]  /*2e60*/  UMOV UR5, URZ ;  /* 0x000000ff00057c82 */ /* 0x000fe20008000000 */
[----:B------:R-:W-:-:S12]  /*2e70*/  ULEA UR6, UR58, UR6, 0x18 ;  /* 0x000000063a067291 */ /* 0x000fd8000f8ec0ff */
.L_x_55:
[----:B------:R-:W-:Y:S02]  /*2e80*/  LEA R0, R3, UR6, 0x3 ;  /* 0x0000000603007c11 */ /* 0x000fe4000f8e18ff */
[----:B------:R-:W-:-:S03]  /*2e90*/  SHF.L.U32 R4, R8, 0x1f, RZ ;  /* 0x0000001f08047819 */ /* 0x000fc600000006ff */
[----:B------:R-:W-:Y:S01]  /*2ea0*/  VIADD R5, R0, 0xd0 ;  /* 0x000000d000057836 */ /* 0x000fe20000000000 */
[----:B------:R-:W1:Y:S02]  /*2eb0*/  SYNCS.PHASECHK.TRANS64.TRYWAIT P0, [R0+URZ+0xc0], R4 ;  /* 0x0000c004000075a7 */ /* 0x000e6400080011ff */
[----:B-1----:R-:W-:Y:S05]  /*2ec0*/  @!P0 BRA `(.L_x_52) ;  /* 0x0000005c00948947 */ /* 0x002fea0003800000 */
.L_x_136:
[----:B------:R-:W-:Y:S01]  /*2ed0*/  ULEA UR4, UR5, UR6, 0x3 ;  /* 0x0000000605047291 */ /* 0x000fe2000f8e18ff */
[----:B-1----:R-:W-:Y:S01]  /*2ee0*/  PRMT R0, RZ, 0x654, R5 ;  /* 0x00000654ff007816 */ /* 0x002fe20000000005 */
[----:B------:R-:W-:Y:S01]  /*2ef0*/  @!P2 IMAD.MOV.U32 R4, RZ, RZ, 0x10 ;  /* 0x00000010ff04a424 */ /* 0x000fe200078e00ff */
[----:B------:R-:W-:Y:S01]  /*2f00*/  SHF.L.U32 R5, R12, 0x1f, RZ ;  /* 0x0000001f0c057819 */ /* 0x000fe200000006ff */
[----:B------:R-:W-:Y:S01]  /*2f10*/  UIADD3 UR7, UPT, UPT, UR4, 0x80, URZ ;  /* 0x0000008004077890 */ /* 0x000fe2000fffe0ff */
[----:B------:R1:W-:Y:S05]  /*2f20*/  SYNCS.ARRIVE.TRANS64.RED.A1T0 RZ, [R0+URZ], RZ ;  /* 0x000000ff00ff79a7 */ /* 0x0003ea00081004ff */
[----:B------:R-:W-:Y:S01]  /*2f30*/  IMAD.U32 R6, RZ, RZ, UR7 ;  /* 0x00000007ff067e24 */ /* 0x000fe2000f8e00ff */
[----:B------:R-:W2:Y:S04]  /*2f40*/  SYNCS.PHASECHK.TRANS64.TRYWAIT P0, [UR4+0x90], R5 ;  /* 0x00009005ff0075a7 */ /* 0x000ea80008001104 */
[----:B------:R-:W-:Y:S01]  /*2f50*/  PRMT R6, R10, 0x654, R6 ;  /* 0x000006540a067816 */ /* 0x000fe20000000006 */
[----:B-12---:R-:W-:Y:S06]  /*2f60*/  @!P0 BRA `(.L_x_53) ;  /* 0x0000005c00808947 */ /* 0x006fec0003800000 */
.L_x_138:
[----:B------:R-:W-:Y:S01]  /*2f70*/  ULEA UR8, UR5, UR6, 0x4 ;  /* 0x0000000605087291 */ /* 0x000fe2000f8e20ff */
[----:B------:R-:W-:Y:S01]  /*2f80*/  SEL R2, R6, R2, !P2 ;  /* 0x0000000206027207 */ /* 0x000fe20005000000 */
[----:B------:R-:W-:Y:S01]  /*2f90*/  UIADD3 UR9, UPT, UPT, UR4, 0x80, URZ ;  /* 0x0000008004097890 */ /* 0x000fe2000fffe0ff */
[----:B-1----:R-:W-:Y:S01]  /*2fa0*/  LEA R0, R11, UR6, 0x3 ;  /* 0x000000060b007c11 */ /* 0x002fe2000f8e18ff */
[----:B------:R-:W-:Y:S01]  /*2fb0*/  UIADD3 UR8, UPT, UPT, UR8, 0xf0, URZ ;  /* 0x000000f008087890 */ /* 0x000fe2000fffe0ff */
[----:B------:R1:W-:Y:S01]  /*2fc0*/  @!P2 SYNCS.ARRIVE.TRANS64.RED RZ, [R2+URZ], R4 ;  /* 0x0000000402ffa9a7 */ /* 0x0003e200080004ff */
[----:B------:R-:W-:Y:S01]  /*2fd0*/  UIADD3 UR4, UPT, UPT, UR5, 0x1, URZ ;  /* 0x0000000105047890 */ /* 0x000fe2000fffe0ff */
[----:B------:R-:W-:-:S03]  /*2fe0*/  VIADD R3, R3, 0x1 ;  /* 0x0000000103037836 */ /* 0x000fc60000000000 */
[----:B------:R-:W-:Y:S02]  /*2ff0*/  UISETP.NE.AND UP0, UPT, UR4, 0x2, UPT ;  /* 0x000000020400788c */ /* 0x000fe4000bf05270 */
[----:B------:R-:W-:Y:S01]  /*3000*/  ISETP.NE.AND P0, PT, R3, 0x2, PT ;  /* 0x000000020300780c */ /* 0x000fe20003f05270 */
[----:B------:R-:W-:Y:S06]  /*3010*/  UGETNEXTWORKID.BROADCAST [UR8], [UR9] ;  /* 0x00000000080073ca */ /* 0x000fec0008000100 */
[----:B------:R-:W-:Y:S02]  /*3020*/  USEL UR7, URZ, 0x1, UP0 ;  /* 0x00000001ff077887 */ /* 0x000fe40008000000 */
[----:B------:R-:W-:-:S04]  /*3030*/  USEL UR5, UR4, URZ, UP0 ;  /* 0x000000ff04057287 */ /* 0x000fc80008000000 */
[----:B------:R-:W-:Y:S02]  /*3040*/  LOP3.LUT R12, R12, UR7, RZ, 0x3c, !PT ;  /* 0x000000070c0c7c12 */ /* 0x000fe4000f8e3cff */
[----:B-1----:R-:W-:-:S04]  /*3050*/  SHF.L.U32 R4, R9, 0x1f, RZ ;  /* 0x0000001f09047819 */ /* 0x002fc800000006ff */
[----:B------:R-:W1:Y:S02]  /*3060*/  SYNCS.PHASECHK.TRANS64.TRYWAIT P1, [R0+URZ+0x80], R4 ;  /* 0x00008004000075a7 */ /* 0x000e6400080211ff */
[----:B-1----:R-:W-:Y:S05]  /*3070*/  @!P1 BRA `(.L_x_54) ;  /* 0x0000005c00549947 */ /* 0x002fea0003800000 */
.L_x_139:
[----:B-1----:R-:W-:Y:S01]  /*3080*/  LEA R4, R11, UR6, 0x4 ;  /* 0x000000060b047c11 */ /* 0x002fe2000f8e20ff */
[----:B------:R-:W-:Y:S01]  /*3090*/  VIADD R0, R0, 0x90 ;  /* 0x0000009000007836 */ /* 0x000fe20000000000 */
[----:B------:R-:W-:Y:S01]  /*30a0*/  SEL R3, R3, RZ, P0 ;  /* 0x000000ff03037207 */ /* 0x000fe20000000000 */
[----:B------:R-:W-:-:S03]  /*30b0*/  VIADD R11, R11, 0x1 ;  /* 0x000000010b0b7836 */ /* 0x000fc60000000000 */
[----:B------:R-:W1:Y:S01]  /*30c0*/  LDS.128 R4, [R4+0xf0] ;  /* 0x0000f00004047984 */ /* 0x000e620000000c00 */
[----:B------:R-:W-:Y:S02]  /*30d0*/  PRMT R0, RZ, 0x654, R0 ;  /* 0x00000654ff007816 */ /* 0x000fe40000000000 */
[C---:B------:R-:W-:Y:S01]  /*30e0*/  ISETP.NE.AND P1, PT, R11.reuse, 0x2, PT ;  /* 0x000000020b00780c */ /* 0x040fe20003f25270 */
[----:B------:R-:W-:Y:S01]  /*30f0*/  @!PT LDS RZ, [RZ] ;  /* 0x00000000fffff984 */ /* 0x000fe20000000800 */
[----:B------:R-:W-:Y:S01]  /*3100*/  @!PT LDS RZ, [RZ] ;  /* 0x00000000fffff984 */ /* 0x000fe20000000800 */
[----:B------:R-:W-:Y:S01]  /*3110*/  @!PT LDS RZ, [RZ] ;  /* 0x00000000fffff984 */ /* 0x000fe20000000800 */
[----:B------:R-:W-:Y:S01]  /*3120*/  @!PT LDS RZ, [RZ] ;  /* 0x00000000fffff984 */ /* 0x000fe20000000800 */
[----:B------:R2:W-:Y:S06]  /*3130*/  MEMBAR.ALL.CTA ;  /* 0x0000000000007992 */ /* 0x0005ec0000008000 */
[----:B--2---:R-:W2:Y:S01]  /*3140*/  FENCE.VIEW.ASYNC.S ;  /* 0x00000000000073c6 */ /* 0x004ea20000000000 */
[----:B------:R-:W-:Y:S01]  /*3150*/  SEL R11, R11, RZ, P1 ;  /* 0x000000ff0b0b7207 */ /* 0x000fe20000800000 */
[----:B--2---:R2:W-:Y:S01]  /*3160*/  SYNCS.ARRIVE.TRANS64.RED.A1T0 RZ, [R0+URZ], RZ ;  /* 0x000000ff00ff79a7 */ /* 0x0045e200081004ff */
[----:B-1----:R-:W-:-:S02]  /*3170*/  LOP3.LUT P3, RZ, R6, 0x1, RZ, 0xc0, !PT ;  /* 0x0000000106ff7812 */ /* 0x002fc4000786c0ff */
[----:B------:R-:W-:-:S04]  /*3180*/  SEL R4, RZ, 0x1, P1 ;  /* 0x00000001ff047807 */ /* 0x000fc80000800000 */
[----:B------:R-:W-:Y:S02]  /*3190*/  LOP3.LUT R9, R9, R4, RZ, 0x3c, !PT ;  /* 0x0000000409097212 */ /* 0x000fe400078e3cff */
[----:B--2---:R-:W-:-:S04]  /*31a0*/  SEL R0, RZ, 0x1, P0 ;  /* 0x00000001ff007807 */ /* 0x004fc80000000000 */
[----:B------:R-:W-:Y:S01]  /*31b0*/  LOP3.LUT R8, R8, R0, RZ, 0x3c, !PT ;  /* 0x0000000008087212 */ /* 0x000fe200078e3cff */
[----:B------:R-:W-:Y:S06]  /*31c0*/  @P3 BRA `(.L_x_55) ;  /* 0xfffffffc002c3947 */ /* 0x000fec000383ffff */
[----:B------:R-:W-:Y:S01]  /*31d0*/  ULEA UR4, UR5, UR6, 0x3 ;  /* 0x0000000605047291 */ /* 0x000fe2000f8e18ff */
[----:B------:R-:W-:-:S08]  /*31e0*/  SHF.L.U32 R2, R12, 0x1f, RZ ;  /* 0x0000001f0c027819 */ /* 0x000fd000000006ff */
[----:B------:R-:W1:Y:S02]  /*31f0*/  SYNCS.PHASECHK.TRANS64 P0, [UR4+0x90], R2 ;  /* 0x00009002ff0075a7 */ /* 0x000e640008001004 */
[----:B-1----:R-:W-:Y:S05]  /*3200*/  @P0 BRA `(.L_x_56) ;  /* 0x0000000000080947 */ /* 0x002fea0003800000 */
[----:B------:R-:W1:Y:S02]  /*3210*/  SYNCS.PHASECHK.TRANS64.TRYWAIT P0, [UR4+0x90], R2 ;  /* 0x00009002ff0075a7 */ /* 0x000e640008001104 */
[----:B-1----:R-:W-:Y:S05]  /*3220*/  @!P0 BRA `(.L_x_57) ;  /* 0x0000005800fc8947 */ /* 0x002fea0003800000 */
.L_x_56:
[----:B------:R-:W-:-:S04]  /*3230*/  UIADD3 UR7, UPT, UPT, UR5, 0x1, URZ ;  /* 0x0000000105077890 */ /* 0x000fc8000fffe0ff */
[----:B------:R-:W-:-:S04]  /*3240*/  UISETP.NE.AND UP0, UPT, UR7, 0x2, UPT ;  /* 0x000000020700788c */ /* 0x000fc8000bf05270 */
[----:B------:R-:W-:Y:S02]  /*3250*/  USEL UR8, URZ, 0x1, UP0 ;  /* 0x00000001ff087887 */ /* 0x000fe40008000000 */
[----:B------:R-:W-:-:S04]  /*3260*/  USEL UR7, UR7, URZ, UP0 ;  /* 0x000000ff07077287 */ /* 0x000fc80008000000 */
[----:B------:R-:W-:Y:S01]  /*3270*/  ULEA UR7, UR7, UR6, 0x3 ;  /* 0x0000000607077291 */ /* 0x000fe2000f8e18ff */
[----:B-1----:R-:W-:-:S04]  /*3280*/  LOP3.LUT R2, R12, UR8, RZ, 0x3c, !PT ;  /* 0x000000080c027c12 */ /* 0x002fc8000f8e3cff */
[----:B------:R-:W-:-:S04]  /*3290*/  SHF.L.U32 R0, R2, 0x1f, RZ ;  /* 0x0000001f02007819 */ /* 0x000fc800000006ff */
[----:B------:R-:W1:Y:S02]  /*32a0*/  SYNCS.PHASECHK.TRANS64 P0, [UR7+0x90], R0 ;  /* 0x00009000ff0075a7 */ /* 0x000e640008001007 */
[----:B-1----:R-:W-:Y:S05]  /*32b0*/  @P0 EXIT ;  /* 0x000000000000094d */ /* 0x002fea0003800000 */
[----:B------:R-:W-:Y:S02]  /*32c0*/  SHF.L.U32 R2, R2, 0x1f, RZ ;  /* 0x0000001f02027819 */ /* 0x000fe400000006ff */
[----:B------:R-:W-:-:S07]  /*32d0*/  MOV R0, UR7 ;  /* 0x0000000700007c02 */ /* 0x000fce0008000f00 */
.L_x_58:
[----:B-1----:R1:W2:Y:S02]  /*32e0*/  SYNCS.PHASECHK.TRANS64.TRYWAIT P0, [R0+URZ+0x90], R2 ;  /* 0x00009002000075a7 */ /* 0x0022a400080011ff */
[----:B--2---:R-:W-:Y:S05]  /*32f0*/  @!P0 NANOSLEEP.SYNCS 0x989680 ;  /* 0x009896800000895d */ /* 0x004fea0003900000 */
[----:B------:R-:W2:Y:S02]  /*3300*/  @!P0 SYNCS.PHASECHK.TRANS64 P0, [R0+URZ+0x90], R2 ;  /* 0x00009002000085a7 */ /* 0x000ea400080010ff */
[----:B--2---:R-:W-:Y:S05]  /*3310*/  @P0 EXIT ;  /* 0x000000000000094d */ /* 0x004fea0003800000 */
[----:B------:R-:W-:Y:S05]  /*3320*/  BRA `(.L_x_58) ;  /* 0xfffffffc00ec7947 */ /* 0x000fea000383ffff */
.L_x_51:
[----:B------:R-:W-:Y:S05]  /*3330*/  BRA.U UP3, `(.L_x_59) ;  /* 0x0000001d031c7547 */ /* 0x000fea000b800000 */
[----:B------:R-:W-:Y:S01]  /*3340*/  UMOV UR4, 0x40 ;  /* 0x0000004000047882 */ /* 0x000fe20000000000 */
[----:B------:R-:W-:Y:S01]  /*3350*/  NOP ;  /* 0x0000000000007918 */ /* 0x000fe20000000000 */
[----:B------:R-:W-:Y:S01]  /*3360*/  ULEA UR5, UR58, UR4, 0x18 ;  /* 0x000000043a057291 */ /* 0x000fe2000f8ec0ff */
[----:B------:R-:W-:Y:S02]  /*3370*/  UMOV UR6, 0x400 ;  /* 0x0000040000067882 */ /* 0x000fe40000000000 */
[----:B------:R-:W-:-:S06]  /*3380*/  ULEA UR6, UR58, UR6, 0x18 ;  /* 0x000000063a067291 */ /* 0x000fcc000f8ec0ff */
[----:B------:R-:W1:Y:S02]  /*3390*/  LDS.U8 R0, [UR5+0x1c] ;  /* 0x00001c05ff007984 */ /* 0x000e640008000000 */
[----:B-1----:R-:W-:-:S13]  /*33a0*/  ISETP.NE.AND P0, PT, R0, RZ, PT ;  /* 0x000000ff0000720c */ /* 0x002fda0003f05270 */
[----:B------:R-:W-:Y:S05]  /*33b0*/  @P0 BRA `(.L_x_60) ;  /* 0x0000000000580947 */ /* 0x000fea0003800000 */
[----:B------:R-:W-:-:S13]  /*33c0*/  ELECT P0, URZ, PT ;  /* 0x0000000000ff782f */ /* 0x000fda0003800000 */
[----:B------:R-:W-:Y:S05]  /*33d0*/  @!P0 BRA `(.L_x_61) ;  /* 0x0000000000608947 */ /* 0x000fea0003800000 */
[----:B------:R-:W-:Y:S01]  /*33e0*/  UMOV UR4, 0x10 ;  /* 0x0000001000047882 */ /* 0x000fe20000000000 */
[----:B------:R-:W-:Y:S01]  /*33f0*/  HFMA2 R0, -RZ, RZ, 0, 5.9604644775390625e-08 ;  /* 0x00000001ff007431 */ /* 0x000fe200000001ff */
[----:B------:R-:W-:-:S03]  /*3400*/  MOV R2, 0xffff ;  /* 0x0000ffff00027802 */ /* 0x000fc60000000f00 */
[----:B------:R-:W-:Y:S04]  /*3410*/  DEPBAR.LE SB1, 0x36 ;  /* 0x00009d800000791a */ /* 0x000fe80000000000 */
[----:B------:R-:W1:Y:S02]  /*3420*/  UTCATOMSWS.FIND_AND_SET.ALIGN UP0, UR4, UR4 ;  /* 0x00000004000475e3 */ /* 0x000e640008000800 */
[----:B-1----:R-:W-:Y:S01]  /*3430*/  MOV R3, UR4 ;  /* 0x0000000400037c02 */ /* 0x002fe20008000f00 */
[----:B------:R-:W-:Y:S06]  /*3440*/  BRA.U UP0, `(.L_x_62) ;  /* 0x0000000100187547 */ /* 0x000fec000b800000 */
.L_x_63:
[----:B------:R-:W-:Y:S05]  /*3450*/  NANOSLEEP 0x64 ;  /* 0x000000640000795d */ /* 0x000fea0003800000 */
[----:B------:R-:W-:-:S05]  /*3460*/  UMOV UR4, 0x10 ;  /* 0x0000001000047882 */ /* 0x000fca0000000000 */
[----:B------:R-:W-:Y:S04]  /*3470*/  DEPBAR.LE SB1, 0x36 ;  /* 0x00009d800000791a */ /* 0x000fe80000000000 */
[----:B------:R-:W1:Y:S02]  /*3480*/  UTCATOMSWS.FIND_AND_SET.ALIGN UP0, UR4, UR4 ;  /* 0x00000004000475e3 */ /* 0x000e640008000800 */
[----:B-1----:R-:W-:Y:S01]  /*3490*/  MOV R3, UR4 ;  /* 0x0000000400037c02 */ /* 0x002fe20008000f00 */
[----:B------:R-:W-:Y:S05]  /*34a0*/  BRA.U !UP0, `(.L_x_63) ;  /* 0xfffffffd08e87547 */ /* 0x000fea000b83ffff */
.L_x_62:
[-C--:B------:R-:W-:Y:S02]  /*34b0*/  SHF.L.U32 R2, R2, R3.reuse, RZ ;  /* 0x0000000302027219 */ /* 0x080fe400000006ff */
[----:B------:R-:W-:Y:S01]  /*34c0*/  SHF.L.U32 R0, R0, R3, RZ ;  /* 0x0000000300007219 */ /* 0x000fe200000006ff */
[----:B------:R-:W-:Y:S02]  /*34d0*/  IMAD.SHL.U32 R3, R3, 0x20, RZ ;  /* 0x0000002003037824 */ /* 0x000fe400078e00ff */
[----:B------:R1:W-:Y:S04]  /*34e0*/  ATOMS.OR RZ, [UR5+0x14], R2 ;  /* 0x00001402ffff798c */ /* 0x0003e8000b000005 */
[----:B------:R1:W-:Y:S04]  /*34f0*/  ATOMS.OR RZ, [UR5+0x18], R0 ;  /* 0x00001800ffff798c */ /* 0x0003e8000b000005 */
[----:B------:R1:W-:Y:S01]  /*3500*/  STS [UR6+0x110], R3 ;  /* 0x00011003ff007988 */ /* 0x0003e20008000806 */
[----:B------:R-:W-:Y:S05]  /*3510*/  BRA `(.L_x_61) ;  /* 0x0000000000107947 */ /* 0x000fea0003800000 */
.L_x_60:
[----:B------:R-:W-:Y:S02]  /*3520*/  MOV R0, 0xffffffff ;  /* 0xffffffff00007802 */ /* 0x000fe40000000f00 */
[----:B------:R-:W-:-:S03]  /*3530*/  MOV R2, 0x3560 ;  /* 0x0000356000027802 */ /* 0x000fc60000000f00 */
[----:B------:R1:W-:Y:S04]  /*3540*/  STS [UR6+0x110], R0 ;  /* 0x00011000ff007988 */ /* 0x0003e80008000806 */
[----:B-1---5:R-:W-:Y:S05]  /*3550*/  CALL.REL.NOINC `($__internal_1_$__cuda_sm10x_tcgen05_guardrail_trap_phase_invalid_during_alloc) ;  /* 0x0000005c00a87944 */ /* 0x022fea0003c00000 */
.L_x_61:
[----:B------:R-:W-:Y:S05]  /*3560*/  WARPSYNC.ALL ;  /* 0x0000000000007948 */ /* 0x000fea0003800000 */
[----:B------:R-:W2:Y:S01]  /*3570*/  S2UR UR4, SR_CgaCtaId ;  /* 0x00000000000479c3 */ /* 0x000ea20000008800 */
[----:B------:R-:W-:Y:S01]  /*3580*/  UMOV UR48, 0x400 ;  /* 0x0000040000307882 */ /* 0x000fe20000000000 */
[----:B------:R-:W-:-:S06]  /*3590*/  NOP ;  /* 0x0000000000007918 */ /* 0x000fcc0000000000 */
[----:B------:R-:W-:Y:S08]  /*35a0*/  BAR.ARV 0x6, 0xa0 ;  /* 0x0182800000007b1d */ /* 0x000ff00000002000 */
[----:B------:R-:W3:Y:S01]  /*35b0*/  LDC R8, c[0x0][0x370] ;  /* 0x0000dc00ff087b82 */ /* 0x000ee20000000800 */
[----:B------:R-:W-:Y:S01]  /*35c0*/  LOP3.LUT R9, R9, 0xffff, RZ, 0xc0, !PT ;  /* 0x0000ffff09097812 */ /* 0x000fe200078ec0ff */
[----:B------:R-:W-:Y:S01]  /*35d0*/  HFMA2 R14, -RZ, RZ, 0, 5.9604644775390625e-08 ;  /* 0x00000001ff0e7431 */ /* 0x000fe200000001ff */
[----:B------:R-:W-:Y:S01]  /*35e0*/  CS2R R12, SRZ ;  /* 0x00000000000c7805 */ /* 0x000fe2000001ff00 */
[----:B------:R-:W-:Y:S01]  /*35f0*/  IMAD.MOV.U32 R11, RZ, RZ, RZ ;  /* 0x000000ffff0b7224 */ /* 0x000fe200078e00ff */
[----:B------:R-:W-:Y:S01]  /*3600*/  R2UR UR49, R9 ;  /* 0x00000000093172ca */ /* 0x000fe200000e0000 */
[----:B------:R-:W-:Y:S01]  /*3610*/  UMOV UR44, URZ ;  /* 0x000000ff002c7c82 */ /* 0x000fe20008000000 */
[----:B--2---:R-:W-:Y:S01]  /*3620*/  ULEA UR48, UR4, UR48, 0x18 ;  /* 0x0000003004307291 */ /* 0x004fe2000f8ec0ff */
[----:B------:R-:W2:Y:S03]  /*3630*/  LDCU UR4, c[0x0][0x38c] ;  /* 0x00007180ff0477ac */ /* 0x000ea60008000800 */
[----:B------:R-:W-:-:S02]  /*3640*/  UIADD3 UR6, UPT, UPT, UR48, 0x6400, URZ ;  /* 0x0000640030067890 */ /* 0x000fc4000fffe0ff */
[----:B------:R-:W-:-:S03]  /*3650*/  UIADD3 UR5, UPT, UPT, UR48, 0x26400, URZ ;  /* 0x0002640030057890 */ /* 0x000fc6000fffe0ff */
[----:B-1----:R-:W1:Y:S01]  /*3660*/  LDS R0, [UR48+0x110] ;  /* 0x00011030ff007984 */ /* 0x002e620008000800 */
[----:B------:R-:W-:Y:S02]  /*3670*/  USHF.R.U32.HI UR10, URZ, 0x4, UR6 ;  /* 0x00000004ff0a7899 */ /* 0x000fe40008011606 */
[----:B------:R-:W-:Y:S02]  /*3680*/  USHF.R.U32.HI UR8, URZ, 0x4, UR5 ;  /* 0x00000004ff087899 */ /* 0x000fe40008011605 */
[----:B------:R-:W-:Y:S02]  /*3690*/  UIADD3 UR7, UPT, UPT, UR48, 0x37400, URZ ;  /* 0x0003740030077890 */ /* 0x000fe4000fffe0ff */
[----:B------:R-:W-:Y:S02]  /*36a0*/  ULOP3.LUT UR10, UR10, 0x3fff, URZ, 0xc0, !UPT ;  /* 0x00003fff0a0a7892 */ /* 0x000fe4000f8ec0ff */
[----:B------:R-:W-:Y:S02]  /*36b0*/  ULOP3.LUT UR8, UR8, 0x3fff, URZ, 0xc0, !UPT ;  /* 0x00003fff08087892 */ /* 0x000fe4000f8ec0ff */
[----:B--2---:R-:W-:-:S02]  /*36c0*/  UIADD3 UR11, UPT, UPT, UR4, 0xff, URZ ;  /* 0x000000ff040b7890 */ /* 0x004fc4000fffe0ff */
[----:B------:R-:W-:Y:S02]  /*36d0*/  UIADD3 UR4, UPT, UPT, UR48, 0x36400, URZ ;  /* 0x0003640030047890 */ /* 0x000fe4000fffe0ff */
[----:B------:R-:W-:Y:S02]  /*36e0*/  USHF.R.S32.HI UR9, URZ, 0x1f, UR11 ;  /* 0x0000001fff097899 */ /* 0x000fe4000801140b */
[----:B------:R-:W-:Y:S02]  /*36f0*/  USHF.R.U32.HI UR6, URZ, 0x4, UR4 ;  /* 0x00000004ff067899 */ /* 0x000fe40008011604 */
[----:B------:R-:W-:Y:S02]  /*3700*/  ULEA.HI UR4, UR9, UR11, URZ, 0x8 ;  /* 0x0000000b09047291 */ /* 0x000fe4000f8f40ff */
[----:B------:R-:W-:Y:S02]  /*3710*/  USHF.R.U32.HI UR5, URZ, 0x4, UR7 ;  /* 0x00000004ff057899 */ /* 0x000fe40008011607 */
[----:B------:R-:W-:-:S02]  /*3720*/  USHF.R.S32.HI UR12, URZ, 0x8, UR4 ;  /* 0x00000008ff0c7899 */ /* 0x000fc40008011404 */
[----:B------:R-:W-:Y:S02]  /*3730*/  ULOP3.LUT UR4, UR10, 0x10000, URZ, 0xfc, !UPT ;  /* 0x000100000a047892 */ /* 0x000fe4000f8efcff */
[----:B------:R-:W-:Y:S02]  /*3740*/  ULOP3.LUT UR7, UR8, 0x10000, URZ, 0xfc, !UPT ;  /* 0x0001000008077892 */ /* 0x000fe4000f8efcff */
[----:B------:R-:W-:Y:S01]  /*3750*/  ULOP3.LUT UR5, UR5, 0x3fff, URZ, 0xc0, !UPT ;  /* 0x00003fff05057892 */ /* 0x000fe2000f8ec0ff */
[----:B------:R-:W-:Y:S01]  /*3760*/  IMAD.U32 R16, RZ, RZ, UR12 ;  /* 0x0000000cff107e24 */ /* 0x000fe2000f8e00ff */
[----:B------:R-:W-:Y:S01]  /*3770*/  UISETP.LT.AND UP0, UPT, UR12, 0x1, UPT ;  /* 0x000000010c00788c */ /* 0x000fe2000bf01270 */
[----:B------:R-:W-:Y:S01]  /*3780*/  IMAD.U32 R18, RZ, RZ, UR4 ;  /* 0x00000004ff127e24 */ /* 0x000fe2000f8e00ff */
[----:B------:R-:W-:Y:S01]  /*3790*/  ULOP3.LUT UR6, UR6, 0x3fff, URZ, 0xc0, !UPT ;  /* 0x00003fff06067892 */ /* 0x000fe2000f8ec0ff */
[----:B------:R-:W-:Y:S01]  /*37a0*/  IMAD.U32 R19, RZ, RZ, UR7 ;  /* 0x00000007ff137e24 */ /* 0x000fe2000f8e00ff */
[----:B------:R-:W-:-:S02]  /*37b0*/  ULOP3.LUT UR4, UR5, 0x10000, URZ, 0xfc, !UPT ;  /* 0x0001000005047892 */ /* 0x000fc4000f8efcff */
[----:B------:R-:W-:Y:S02]  /*37c0*/  USEL UR12, UR12, 0x1, !UP0 ;  /* 0x000000010c0c7887 */ /* 0x000fe4000c000000 */
[----:B------:R-:W-:Y:S01]  /*37d0*/  ULOP3.LUT UR6, UR6, 0x10000, URZ, 0xfc, !UPT ;  /* 0x0001000006067892 */ /* 0x000fe2000f8efcff */
[----:B-1----:R-:W-:Y:S01]  /*37e0*/  R2UR UR43, R0 ;  /* 0x00000000002b72ca */ /* 0x002fe200000e0000 */
[----:B------:R-:W-:Y:S01]  /*37f0*/  IMAD.U32 R21, RZ, RZ, UR4 ;  /* 0x00000004ff157e24 */ /* 0x000fe2000f8e00ff */
[----:B------:R-:W1:Y:S03]  /*3800*/  LDC R0, c[0x0][0x374] ;  /* 0x0000dd00ff007b82 */ /* 0x000e660000000800 */
[----:B------:R-:W-:-:S08]  /*3810*/  MOV R20, UR6 ;  /* 0x0000000600147c02 */ /* 0x000fd00008000f00 */
[----:B------:R-:W-:Y:S01]  /*3820*/  UIADD3 UR66, UPT, UPT, UR43, 0x80, URZ ;  /* 0x000000802b427890 */ /* 0x000fe2000fffe0ff */
[----:B------:R-:W-:Y:S01]  /*3830*/  IMAD.U32 R2, RZ, RZ, UR43 ;  /* 0x0000002bff027e24 */ /* 0x000fe2000f8e00ff */
[----:B------:R-:W-:Y:S02]  /*3840*/  UIADD3 UR14, UPT, UPT, UR43, 0x40000080, URZ ;  /* 0x400000802b0e7890 */ /* 0x000fe4000fffe0ff */
[----:B------:R-:W-:Y:S02]  /*3850*/  UIADD3 UR13, UPT, UPT, UR43, 0x84, URZ ;  /* 0x000000842b0d7890 */ /* 0x000fe4000fffe0ff */
[----:B------:R-:W-:Y:S01]  /*3860*/  UIADD3 UR76, UPT, UPT, UR43, -0x7fffff80, URZ ;  /* 0x800000802b4c7890 */ /* 0x000fe2000fffe0ff */
[----:B------:R-:W-:Y:S01]  /*3870*/  IADD3 R2, PT, PT, R2, 0x88, RZ ;  /* 0x0000008802027810 */ /* 0x000fe20007ffe0ff */
[----:B------:R-:W-:Y:S01]  /*3880*/  UIADD3 UR74, UPT, UPT, UR43, -0x3fffff80, URZ ;  /* 0xc00000802b4a7890 */ /* 0x000fe2000fffe0ff */
[----:B------:R-:W-:Y:S01]  /*3890*/  MOV R31, UR14 ;  /* 0x0000000e001f7c02 */ /* 0x000fe20008000f00 */
[----:B------:R-:W-:Y:S01]  /*38a0*/  USHF.R.U32.HI UR11, URZ, 0x11, UR66 ;  /* 0x00000011ff0b7899 */ /* 0x000fe20008011642 */
[----:B------:R-:W-:Y:S01]  /*38b0*/  IMAD.U32 R33, RZ, RZ, UR13 ;  /* 0x0000000dff217e24 */ /* 0x000fe2000f8e00ff */
[----:B------:R-:W-:-:S02]  /*38c0*/  USHF.R.U32.HI UR10, URZ, 0x11, UR14 ;  /* 0x00000011ff0a7899 */ /* 0x000fc4000801160e */
[----:B------:R-:W-:Y:S02]  /*38d0*/  USHF.R.U32.HI UR9, URZ, 0x11, UR76 ;  /* 0x00000011ff097899 */ /* 0x000fe4000801164c */
[----:B------:R-:W-:Y:S02]  /*38e0*/  USHF.R.U32.HI UR7, URZ, 0x11, UR13 ;  /* 0x00000011ff077899 */ /* 0x000fe4000801160d */
[----:B------:R-:W-:Y:S02]  /*38f0*/  USHF.R.U32.HI UR8, URZ, 0x11, UR74 ;  /* 0x00000011ff087899 */ /* 0x000fe4000801164a */
[----:B------:R-:W-:Y:S02]  /*3900*/  ULOP3.LUT UR11, UR11, 0x6000, URZ, 0xc0, !UPT ;  /* 0x000060000b0b7892 */ /* 0x000fe4000f8ec0ff */
[----:B------:R-:W-:Y:S02]  /*3910*/  UIADD3 UR68, UPT, UPT, UR43, -0x3fffff7c, URZ ;  /* 0xc00000842b447890 */ /* 0x000fe4000fffe0ff */
[----:B------:R-:W-:-:S02]  /*3920*/  ULOP3.LUT UR10, UR10, 0x6000, URZ, 0xc0, !UPT ;  /* 0x000060000a0a7892 */ /* 0x000fc4000f8ec0ff */
[----:B------:R-:W-:Y:S02]  /*3930*/  ULOP3.LUT UR9, UR9, 0x6000, URZ, 0xc0, !UPT ;  /* 0x0000600009097892 */ /* 0x000fe4000f8ec0ff */
[----:B------:R-:W-:Y:S02]  /*3940*/  ULOP3.LUT UR7, UR7, 0x6000, URZ, 0xc0, !UPT ;  /* 0x0000600007077892 */ /* 0x000fe4000f8ec0ff */
[----:B------:R-:W-:Y:S02]  /*3950*/  ULOP3.LUT UR8, UR8, 0x6000, URZ, 0xc0, !UPT ;  /* 0x0000600008087892 */ /* 0x000fe4000f8ec0ff */
[----:B------:R-:W-:Y:S02]  /*3960*/  UIADD3 UR13, UPT, UPT, -UR12, URZ, URZ ;  /* 0x000000ff0c0d7290 */ /* 0x000fe4000fffe1ff */
[----:B------:R-:W-:Y:S02]  /*3970*/  UIADD3 UR72, UPT, UPT, UR43, 0x40000084, URZ ;  /* 0x400000842b487890 */ /* 0x000fe4000fffe0ff */
[----:B------:R-:W-:-:S02]  /*3980*/  UIADD3 UR70, UPT, UPT, UR43, -0x7fffff7c, URZ ;  /* 0x800000842b467890 */ /* 0x000fc4000fffe0ff */
[----:B------:R-:W-:Y:S01]  /*3990*/  ULOP3.LUT UR12, UR11, 0x890, URZ, 0xfc, !UPT ;  /* 0x000008900b0c7892 */ /* 0x000fe2000f8efcff */
[----:B------:R-:W-:Y:S01]  /*39a0*/  MOV R17, UR13 ;  /* 0x0000000d00117c02 */ /* 0x000fe20008000f00 */
[----:B------:R-:W-:Y:S02]  /*39b0*/  USHF.R.U32.HI UR4, URZ, 0x11, UR68 ;  /* 0x00000011ff047899 */ /* 0x000fe40008011644 */
[----:B------:R-:W-:Y:S02]  /*39c0*/  ULOP3.LUT UR11, UR10, 0x890, URZ, 0xfc, !UPT ;  /* 0x000008900a0b7892 */ /* 0x000fe4000f8efcff */
[----:B------:R-:W-:Y:S01]  /*39d0*/  ULOP3.LUT UR10, UR9, 0x890, URZ, 0xfc, !UPT ;  /* 0x00000890090a7892 */ /* 0x000fe2000f8efcff */
[----:B------:R-:W-:Y:S01]  /*39e0*/  MOV R32, UR12 ;  /* 0x0000000c00207c02 */ /* 0x000fe20008000f00 */
[----:B------:R-:W-:Y:S02]  /*39f0*/  ULOP3.LUT UR9, UR8, 0x890, URZ, 0xfc, !UPT ;  /* 0x0000089008097892 */ /* 0x000fe4000f8efcff */
[----:B------:R-:W-:Y:S01]  /*3a00*/  USHF.R.U32.HI UR6, URZ, 0x11, UR72 ;  /* 0x00000011ff067899 */ /* 0x000fe20008011648 */
[----:B------:R-:W-:Y:S01]  /*3a10*/  IMAD.U32 R30, RZ, RZ, UR11 ;  /* 0x0000000bff1e7e24 */ /* 0x000fe2000f8e00ff */
[----:B------:R-:W-:Y:S01]  /*3a20*/  USHF.R.U32.HI UR5, URZ, 0x11, UR70 ;  /* 0x00000011ff057899 */ /* 0x000fe20008011646 */
[----:B------:R-:W-:Y:S01]  /*3a30*/  IMAD.U32 R29, RZ, RZ, UR10 ;  /* 0x0000000aff1d7e24 */ /* 0x000fe2000f8e00ff */
[----:B------:R-:W-:Y:S01]  /*3a40*/  ULOP3.LUT UR8, UR7, 0x890, URZ, 0xfc, !UPT ;  /* 0x0000089007087892 */ /* 0x000fe2000f8efcff */
[----:B------:R-:W-:Y:S01]  /*3a50*/  R2UR UR7, R2 ;  /* 0x00000000020772ca */ /* 0x000fe200000e0000 */
[----:B------:R-:W-:Y:S01]  /*3a60*/  ULOP3.LUT UR4, UR4, 0x6000, URZ, 0xc0, !UPT ;  /* 0x0000600004047892 */ /* 0x000fe2000f8ec0ff */
[----:B------:R-:W-:Y:S01]  /*3a70*/  MOV R28, UR9 ;  /* 0x00000009001c7c02 */ /* 0x000fe20008000f00 */
[----:B------:R-:W-:-:S02]  /*3a80*/  ULOP3.LUT UR6, UR6, 0x6000, URZ, 0xc0, !UPT ;  /* 0x0000600006067892 */ /* 0x000fc4000f8ec0ff */
[----:B------:R-:W-:Y:S01]  /*3a90*/  ULOP3.LUT UR5, UR5, 0x6000, URZ, 0xc0, !UPT ;  /* 0x0000600005057892 */ /* 0x000fe2000f8ec0ff */
[----:B------:R-:W-:Y:S01]  /*3aa0*/  IMAD.U32 R27, RZ, RZ, UR8 ;  /* 0x00000008ff1b7e24 */ /* 0x000fe2000f8e00ff */
[----:B------:R-:W-:Y:S02]  /*3ab0*/  ULOP3.LUT UR4, UR4, 0x890, URZ, 0xfc, !UPT ;  /* 0x0000089004047892 */ /* 0x000fe4000f8efcff */
[----:B------:R-:W-:Y:S02]  /*3ac0*/  ULOP3.LUT UR6, UR6, 0x890, URZ, 0xfc, !UPT ;  /* 0x0000089006067892 */ /* 0x000fe4000f8efcff */
[----:B------:R-:W-:Y:S02]  /*3ad0*/  ULOP3.LUT UR5, UR5, 0x890, URZ, 0xfc, !UPT ;  /* 0x0000089005057892 */ /* 0x000fe4000f8efcff */
[----:B------:R-:W-:Y:S01]  /*3ae0*/  MOV R23, UR4 ;  /* 0x0000000400177c02 */ /* 0x000fe20008000f00 */
[----:B------:R-:W-:Y:S01]  /*3af0*/  UMOV UR4, URZ ;  /* 0x000000ff00047c82 */ /* 0x000fe20008000000 */
[----:B------:R-:W-:Y:S01]  /*3b00*/  MOV R15, UR7 ;  /* 0x00000007000f7c02 */ /* 0x000fe20008000f00 */
[----:B------:R-:W-:Y:S01]  /*3b10*/  IMAD.U32 R26, RZ, RZ, UR6 ;  /* 0x00000006ff1a7e24 */ /* 0x000fe2000f8e00ff */
[----:B------:R-:W-:Y:S01]  /*3b20*/  MOV R22, UR4 ;  /* 0x0000000400167c02 */ /* 0x000fe20008000f00 */
[----:B-1-3--:R-:W-:-:S07]  /*3b30*/  IMAD.U32 R25, RZ, RZ, UR5 ;  /* 0x00000005ff197e24 */ /* 0x00afce000f8e00ff */
.L_x_72:
[C---:B------:R-:W-:Y:S02]  /*3b40*/  LEA R2, R13.reuse, UR48, 0x3 ;  /* 0x000000300d027c11 */ /* 0x040fe4000f8e18ff */
[----:B-1----:R-:W-:Y:S02]  /*3b50*/  SHF.L.U32 R3, R12, 0x1f, RZ ;  /* 0x0000001f0c037819 */ /* 0x002fe400000006ff */
[----:B------:R-:W-:Y:S02]  /*3b60*/  LEA R4, R13, UR48, 0x4 ;  /* 0x000000300d047c11 */ /* 0x000fe4000f8e20ff */
[----:B------:R-:W1:Y:S02]  /*3b70*/  SYNCS.PHASECHK.TRANS64.TRYWAIT P0, [R2+URZ+0x80], R3 ;  /* 0x00008003020075a7 */ /* 0x000e6400080011ff */
[----:B-123--:R-:W-:Y:S05]  /*3b80*/  @!P0 BRA `(.L_x_64) ;  /* 0x0000005000bc8947 */ /* 0x00efea0003800000 */
.L_x_141:
[----:B------:R-:W2:Y:S01]  /*3b90*/  LDS.128 R4, [R4+0xf0] ;  /* 0x0000f00004047984 */ /* 0x000ea20000000c00 */
        /* <DEDUP_REMOVED lines=10> */
[----:B--2---:R-:W-:-:S13]  /*3c40*/  LOP3.LUT P3, RZ, R6, 0x1, RZ, 0xc0, !PT ;  /* 0x0000000106ff7812 */ /* 0x004fda000786c0ff */
[----:B------:R-:W-:Y:S02]  /*3c50*/  @P3 MOV R10, R4 ;  /* 0x00000004000a3202 */ /* 0x000fe40000000f00 */
[----:B------:R-:W-:Y:S01]  /*3c60*/  @P3 LOP3.LUT R9, R5, 0xffff, RZ, 0xc0, !PT ;  /* 0x0000ffff05093812 */ /* 0x000fe200078ec0ff */
[----:B-1----:R-:W-:Y:S06]  /*3c70*/  @!P0 BRA `(.L_x_65) ;  /* 0x0000000000b88947 */ /* 0x002fec0003800000 */
[----:B------:R-:W1:Y:S01]  /*3c80*/  LDC.64 R4, c[0x0][0xf18] ;  /* 0x0003c600ff047b82 */ /* 0x000e620000000a00 */
[----:B------:R-:W-:-:S07]  /*3c90*/  ISETP.NE.AND P0, PT, R40, 0x1, PT ;  /* 0x000000012800780c */ /* 0x000fce0003f05270 */
[----:B------:R-:W2:Y:S08]  /*3ca0*/  LDC.64 R6, c[0x0][0xf10] ;  /* 0x0003c400ff067b82 */ /* 0x000eb00000000a00 */
[----:B------:R-:W3:Y:S08]  /*3cb0*/  LDC R34, c[0x0][0xf20] ;  /* 0x0003c800ff227b82 */ /* 0x000ef00000000800 */
[----:B------:R-:W4:Y:S01]  /*3cc0*/  LDC R35, c[0x0][0xf0c] ;  /* 0x0003c300ff237b82 */ /* 0x000f220000000800 */
[----:B-1----:R-:W-:Y:S01]  /*3cd0*/  IMAD.HI.U32 R37, R0, R5, RZ ;  /* 0x0000000500257227 */ /* 0x002fe200078e00ff */
[----:B------:R-:W-:-:S03]  /*3ce0*/  ISETP.NE.AND P1, PT, R4, 0x1, PT ;  /* 0x000000010400780c */ /* 0x000fc60003f25270 */
[----:B------:R-:W-:-:S03]  /*3cf0*/  IMAD.HI.U32 R5, R9, R5, RZ ;  /* 0x0000000509057227 */ /* 0x000fc600078e00ff */
[----:B------:R-:W1:Y:S01]  /*3d00*/  LDC.64 R2, c[0x0][0xf28] ;  /* 0x0003ca00ff027b82 */ /* 0x000e620000000a00 */
[----:B--2---:R-:W-:-:S04]  /*3d10*/  IMAD.HI.U32 R38, R8, R6, RZ ;  /* 0x0000000608267227 */ /* 0x004fc800078e00ff */
[----:B------:R-:W-:Y:S01]  /*3d20*/  IMAD.HI.U32 R39, R10, R6, RZ ;  /* 0x000000060a277227 */ /* 0x000fe200078e00ff */
[----:B------:R-:W-:Y:S02]  /*3d30*/  SHF.R.U32.HI R38, RZ, R7, R38 ;  /* 0x00000007ff267219 */ /* 0x000fe40000011626 */
[-C--:B---3--:R-:W-:Y:S02]  /*3d40*/  SHF.R.U32.HI R37, RZ, R34.reuse, R37 ;  /* 0x00000022ff257219 */ /* 0x088fe40000011625 */
[----:B------:R-:W-:Y:S02]  /*3d50*/  SHF.R.U32.HI R5, RZ, R34, R5 ;  /* 0x00000022ff057219 */ /* 0x000fe40000011605 */
[----:B------:R-:W-:Y:S02]  /*3d60*/  SEL R37, R0, R37, !P1 ;  /* 0x0000002500257207 */ /* 0x000fe40004800000 */
[----:B------:R-:W-:Y:S02]  /*3d70*/  SHF.R.U32.HI R39, RZ, R7, R39 ;  /* 0x00000007ff277219 */ /* 0x000fe40000011627 */
[----:B----4-:R-:W-:-:S02]  /*3d80*/  ISETP.NE.AND P2, PT, R35, 0x1, PT ;  /* 0x000000012300780c */ /* 0x010fc40003f45270 */
[----:B------:R-:W-:Y:S02]  /*3d90*/  SEL R5, R9, R5, !P1 ;  /* 0x0000000509057207 */ /* 0x000fe40004800000 */
[----:B------:R-:W-:Y:S02]  /*3da0*/  SEL R38, R8, R38, !P2 ;  /* 0x0000002608267207 */ /* 0x000fe40005000000 */
[----:B------:R-:W-:Y:S01]  /*3db0*/  SEL R39, R10, R39, !P2 ;  /* 0x000000270a277207 */ /* 0x000fe20005000000 */
[----:B-1----:R-:W-:-:S04]  /*3dc0*/  IMAD.HI.U32 R36, R37, R2, RZ ;  /* 0x0000000225247227 */ /* 0x002fc800078e00ff */
        /* <DEDUP_REMOVED lines=25> */
.L_x_65:
[----:B------:R-:W1:Y:S02]  /*3f60*/  LDCU UR4, c[0x0][0xf30] ;  /* 0x0001e600ff0477ac */ /* 0x000e640008000800 */
[----:B-1----:R-:W-:-:S09]  /*3f70*/  UISETP.NE.AND UP0, UPT, UR4, 0x1, UPT ;  /* 0x000000010400788c */ /* 0x002fd2000bf05270 */
[----:B------:R-:W-:Y:S05]  /*3f80*/  BRA.U UP0, `(.L_x_66) ;  /* 0x0000000100387547 */ /* 0x000fea000b800000 */
[----:B------:R-:W1:Y:S08]  /*3f90*/  LDC.64 R4, c[0x0][0xf10] ;  /* 0x0003c400ff047b82 */ /* 0x000e700000000a00 */
[----:B------:R-:W2:Y:S08]  /*3fa0*/  LDC.64 R2, c[0x0][0xf18] ;  /* 0x0003c600ff027b82 */ /* 0x000eb00000000a00 */
[----:B------:R-:W3:Y:S08]  /*3fb0*/  LDC R7, c[0x0][0xf0c] ;  /* 0x0003c300ff077b82 */ /* 0x000ef00000000800 */
[----:B------:R-:W4:Y:S01]  /*3fc0*/  LDC R6, c[0x0][0xf20] ;  /* 0x0003c800ff067b82 */ /* 0x000f220000000800 */
[----:B-1----:R-:W-:-:S05]  /*3fd0*/  IMAD.HI.U32 R4, R10, R4, RZ ;  /* 0x000000040a047227 */ /* 0x002fca00078e00ff */
[----:B------:R-:W-:Y:S01]  /*3fe0*/  SHF.R.U32.HI R4, RZ, R5, R4 ;  /* 0x00000005ff047219 */ /* 0x000fe20000011604 */
[----:B--2---:R-:W-:Y:S01]  /*3ff0*/  IMAD.HI.U32 R3, R9, R3, RZ ;  /* 0x0000000309037227 */ /* 0x004fe200078e00ff */
[----:B------:R-:W-:Y:S02]  /*4000*/  ISETP.NE.AND P0, PT, R2, 0x1, PT ;  /* 0x000000010200780c */ /* 0x000fe40003f05270 */
[----:B---3--:R-:W-:-:S04]  /*4010*/  ISETP.NE.AND P1, PT, R7, 0x1, PT ;  /* 0x000000010700780c */ /* 0x008fc80003f25270 */
[----:B------:R-:W-:Y:S02]  /*4020*/  SEL R4, R10, R4, !P1 ;  /* 0x000000040a047207 */ /* 0x000fe40004800000 */
[----:B----4-:R-:W-:-:S04]  /*4030*/  SHF.R.U32.HI R3, RZ, R6, R3 ;  /* 0x00000006ff037219 */ /* 0x010fc80000011603 */
[----:B------:R-:W-:-:S05]  /*4040*/  SEL R3, R9, R3, !P0 ;  /* 0x0000000309037207 */ /* 0x000fca0004000000 */
[----:B------:R-:W-:-:S04]  /*4050*/  IMAD.IADD R3, R4, 0x1, -R3 ;  /* 0x0000000104037824 */ /* 0x000fc800078e0a03 */
[----:B------:R-:W-:-:S07]  /*4060*/  IMAD R9, R3, R2, R9 ;  /* 0x0000000203097224 */ /* 0x000fce00078e0209 */
.L_x_66:
[----:B------:R-:W1:Y:S01]  /*4070*/  LDCU UR4, c[0x0][0x38c] ;  /* 0x00007180ff0477ac */ /* 0x000e620008000800 */
[----:B------:R-:W-:Y:S02]  /*4080*/  R2UR UR6, R22 ;  /* 0x00000000160672ca */ /* 0x000fe400000e0000 */
[----:B------:R-:W-:Y:S02]  /*4090*/  PLOP3.LUT P1, PT, PT, PT, PT, 0x80, 0x8 ;  /* 0x000000000008781c */ /* 0x000fe40003f2f070 */
[----:B------:R-:W-:Y:S02]  /*40a0*/  SHF.L.U32 R3, R14, 0x1f, RZ ;  /* 0x0000001f0e037819 */ /* 0x000fe400000006ff */
[----:B------:R-:W-:-:S07]  /*40b0*/  R2UR UR5, R15 ;  /* 0x000000000f0572ca */ /* 0x000fce00000e0000 */
[----:B------:R-:W-:Y:S02]  /*40c0*/  ULEA UR7, UR6, UR48, 0x3 ;  /* 0x0000003006077291 */ /* 0x000fe4000f8e18ff */
[----:B------:R-:W-:Y:S02]  /*40d0*/  ULEA UR42, UR6, UR43, 0x6 ;  /* 0x0000002b062a7291 */ /* 0x000fe4000f8e30ff */
[----:B-1----:R-:W-:Y:S02]  /*40e0*/  UISETP.GE.AND UP0, UPT, UR4, 0x1, UPT ;  /* 0x000000010400788c */ /* 0x002fe4000bf06270 */
[----:B------:R-:W-:-:S04]  /*40f0*/  IMAD.U32 R2, RZ, RZ, UR7 ;  /* 0x00000007ff027e24 */ /* 0x000fc8000f8e00ff */
[----:B------:R-:W-:-:S05]  /*4100*/  PLOP3.LUT P0, PT, PT, PT, UP0, 0x80, 0x8 ;  /* 0x000000000008781c */ /* 0x000fca0003f0f008 */
[----:B------:R-:W-:-:S08]  /*4110*/  @UP0 ULEA UR4, UR44, UR48, 0x3 ;  /* 0x000000302c040291 */ /* 0x000fd0000f8e18ff */
[----:B------:R-:W-:-:S04]  /*4120*/  @P0 SHF.L.U32 R4, R11, 0x1f, RZ ;  /* 0x0000001f0b040819 */ /* 0x000fc800000006ff */
[----:B------:R1:W2:Y:S01]  /*4130*/  @P0 SYNCS.PHASECHK.TRANS64.TRYWAIT P1, [UR4], R4 ;  /* 0x00000004ff0005a7 */ /* 0x0002a20008021104 */
[----:B------:R-:W3:Y:S01]  /*4140*/  SYNCS.PHASECHK.TRANS64.TRYWAIT P0, [UR7+0xb0], R3 ;  /* 0x0000b003ff0075a7 */ /* 0x000ee20008001107 */
[----:B-1----:R-:W-:-:S04]  /*4150*/  LEA.HI R4, R24, R24, RZ, 0x1 ;  /* 0x0000001818047211 */ /* 0x002fc800078f08ff */
[----:B------:R-:W-:-:S05]  /*4160*/  LOP3.LUT R4, R4, 0x7ffffffe, RZ, 0xc0, !PT ;  /* 0x7ffffffe04047812 */ /* 0x000fca00078ec0ff */
[----:B------:R-:W-:-:S05]  /*4170*/  IMAD.IADD R4, R24, 0x1, -R4 ;  /* 0x0000000118047824 */ /* 0x000fca00078e0a04 */
[----:B------:R-:W-:-:S13]  /*4180*/  R2UR UR67, R4 ;  /* 0x00000000044372ca */ /* 0x000fda00000e0000 */
[----:B------:R-:W-:Y:S01]  /*4190*/  ULEA UR67, UR67, UR5, 0x1 ;  /* 0x0000000543437291 */ /* 0x000fe2000f8e08ff */
[----:B--23--:R-:W-:Y:S11]  /*41a0*/  @!P0 BRA `(.L_x_67) ;  /* 0x0000004c00488947 */ /* 0x00cff60003800000 */
.L_x_143:
[----:B------:R-:W-:Y:S01]  /*41b0*/  IADD3 R13, PT, PT, R13, 0x1, RZ ;  /* 0x000000010d0d7810 */ /* 0x000fe20007ffe0ff */
[----:B------:R-:W-:Y:S06]  /*41c0*/  BRA.U !UP0, `(.L_x_68) ;  /* 0x0000000908487547 */ /* 0x000fec000b800000 */
[----:B------:R-:W-:Y:S01]  /*41d0*/  UIADD3 UR5, UPT, UPT, UR67, 0x40000000, URZ ;  /* 0x4000000043057890 */ /* 0x000fe2000fffe0ff */
[----:B------:R-:W-:Y:S01]  /*41e0*/  R2UR UR21, R32 ;  /* 0x00000000201572ca */ /* 0x000fe200000e0000 */
[----:B------:R-:W-:Y:S01]  /*41f0*/  UIADD3 UR10, UPT, UPT, UR67, 0x4, URZ ;  /* 0x00000004430a7890 */ /* 0x000fe2000fffe0ff */
[----:B------:R-:W-:Y:S01]  /*4200*/  R2UR UR20, R30 ;  /* 0x000000001e1472ca */ /* 0x000fe200000e0000 */
[----:B------:R-:W-:Y:S01]  /*4210*/  ULOP3.LUT UR77, UR67, 0x80000000, URZ, 0x3c, !UPT ;  /* 0x80000000434d7892 */ /* 0x000fe2000f8e3cff */
[----:B------:R-:W-:Y:S01]  /*4220*/  R2UR UR19, R29 ;  /* 0x000000001d1372ca */ /* 0x000fe200000e0000 */
[----:B------:R-:W-:Y:S01]  /*4230*/  USHF.R.U32.HI UR4, URZ, 0x1a, UR67 ;  /* 0x0000001aff047899 */ /* 0x000fe20008011643 */
[----:B------:R-:W-:Y:S01]  /*4240*/  IMAD.U32 R6, RZ, RZ, UR5 ;  /* 0x00000005ff067e24 */ /* 0x000fe2000f8e00ff */
[----:B------:R-:W-:Y:S01]  /*4250*/  UIADD3 UR75, UPT, UPT, UR67, -0x40000000, URZ ;  /* 0xc0000000434b7890 */ /* 0x000fe2000fffe0ff */
[----:B------:R-:W-:Y:S01]  /*4260*/  IMAD.U32 R5, RZ, RZ, UR10 ;  /* 0x0000000aff057e24 */ /* 0x000fe2000f8e00ff */
[----:B------:R-:W-:Y:S01]  /*4270*/  UIADD3 UR73, UPT, UPT, UR67, 0x40000004, URZ ;  /* 0x4000000443497890 */ /* 0x000fe2000fffe0ff */
[----:B------:R-:W-:Y:S01]  /*4280*/  R2UR UR18, R28 ;  /* 0x000000001c1272ca */ /* 0x000fe200000e0000 */
[----:B------:R-:W-:Y:S01]  /*4290*/  UIADD3 UR71, UPT, UPT, UR67, -0x7ffffffc, URZ ;  /* 0x8000000443477890 */ /* 0x000fe2000fffe0ff */
[----:B------:R-:W-:Y:S01]  /*42a0*/  R2UR UR17, R27 ;  /* 0x000000001b1172ca */ /* 0x000fe200000e0000 */
[----:B------:R-:W-:Y:S01]  /*42b0*/  UIADD3 UR69, UPT, UPT, UR67, -0x3ffffffc, URZ ;  /* 0xc000000443457890 */ /* 0x000fe2000fffe0ff */
[----:B------:R-:W-:Y:S01]  /*42c0*/  R2UR UR16, R26 ;  /* 0x000000001a1072ca */ /* 0x000fe200000e0000 */
[----:B------:R-:W-:Y:S01]  /*42d0*/  USHF.R.U32.HI UR7, URZ, 0x1a, UR5 ;  /* 0x0000001aff077899 */ /* 0x000fe20008011605 */
[----:B------:R-:W-:Y:S01]  /*42e0*/  R2UR UR15, R25 ;  /* 0x00000000190f72ca */ /* 0x000fe200000e0000 */
[----:B------:R-:W-:Y:S01]  /*42f0*/  USHF.R.U32.HI UR5, URZ, 0x1a, UR77 ;  /* 0x0000001aff057899 */ /* 0x000fe2000801164d */
[----:B------:R-:W-:Y:S01]  /*4300*/  R2UR UR14, R23 ;  /* 0x00000000170e72ca */ /* 0x000fe200000e0000 */
[----:B------:R-:W-:Y:S01]  /*4310*/  ULOP3.LUT UR8, UR4, 0x30, URZ, 0xc0, !UPT ;  /* 0x0000003004087892 */ /* 0x000fe2000f8ec0ff */
[----:B------:R-:W-:Y:S01]  /*4320*/  R2UR UR46, R17 ;  /* 0x00000000112e72ca */ /* 0x000fe200000e0000 */
[----:B------:R-:W-:Y:S01]  /*4330*/  USHF.R.U32.HI UR4, URZ, 0x1a, UR75 ;  /* 0x0000001aff047899 */ /* 0x000fe2000801164b */
[----:B------:R-:W-:Y:S01]  /*4340*/  R2UR UR45, R16 ;  /* 0x00000000102d72ca */ /* 0x000fe200000e0000 */
[----:B------:R-:W-:-:S02]  /*4350*/  USHF.R.U32.HI UR10, URZ, 0x1a, UR10 ;  /* 0x0000001aff0a7899 */ /* 0x000fc4000801160a */
[----:B------:R-:W-:Y:S02]  /*4360*/  USHF.R.U32.HI UR11, URZ, 0x1a, UR73 ;  /* 0x0000001aff0b7899 */ /* 0x000fe40008011649 */
[----:B------:R-:W-:Y:S02]  /*4370*/  USHF.R.U32.HI UR12, URZ, 0x1a, UR71 ;  /* 0x0000001aff0c7899 */ /* 0x000fe40008011647 */
[----:B------:R-:W-:Y:S02]  /*4380*/  USHF.R.U32.HI UR13, URZ, 0x1a, UR69 ;  /* 0x0000001aff0d7899 */ /* 0x000fe40008011645 */
[----:B------:R-:W-:Y:S02]  /*4390*/  ULOP3.LUT UR62, UR7, 0x30, URZ, 0xc0, !UPT ;  /* 0x00000030073e7892 */ /* 0x000fe4000f8ec0ff */
[----:B------:R-:W-:Y:S02]  /*43a0*/  ULOP3.LUT UR60, UR5, 0x30, URZ, 0xc0, !UPT ;  /* 0x00000030053c7892 */ /* 0x000fe4000f8ec0ff */
[----:B------:R-:W-:-:S02]  /*43b0*/  ULOP3.LUT UR64, UR8, 0x480, URZ, 0xfc, !UPT ;  /* 0x0000048008407892 */ /* 0x000fc4000f8efcff */
[----:B------:R-:W-:Y:S02]  /*43c0*/  ULOP3.LUT UR8, UR4, 0x30, URZ, 0xc0, !UPT ;  /* 0x0000003004087892 */ /* 0x000fe4000f8ec0ff */
[----:B------:R-:W-:Y:S02]  /*43d0*/  ULOP3.LUT UR7, UR10, 0x30, URZ, 0xc0, !UPT ;  /* 0x000000300a077892 */ /* 0x000fe4000f8ec0ff */
[----:B------:R-:W-:Y:S02]  /*43e0*/  ULOP3.LUT UR5, UR11, 0x30, URZ, 0xc0, !UPT ;  /* 0x000000300b057892 */ /* 0x000fe4000f8ec0ff */
        /* <DEDUP_REMOVED lines=9> */
[----:B------:R-:W-:Y:S02]  /*4480*/  UPRMT UR65, UR64, 0x5410, UR21 ;  /* 0x0000541040417896 */ /* 0x000fe40008000015 */
[----:B------:R-:W-:Y:S02]  /*4490*/  UPRMT UR63, UR62, 0x5410, UR20 ;  /* 0x000054103e3f7896 */ /* 0x000fe40008000014 */
[----:B------:R-:W-:Y:S01]  /*44a0*/  UPRMT UR61, UR60, 0x5410, UR19 ;  /* 0x000054103c3d7896 */ /* 0x000fe20008000013 */
[----:B------:R-:W-:Y:S01]  /*44b0*/  UMOV UR9, URZ ;  /* 0x000000ff00097c82 */ /* 0x000fe20008000000 */
[----:B------:R-:W-:Y:S01]  /*44c0*/  UMOV UR6, UR44 ;  /* 0x0000002c00067c82 */ /* 0x000fe20008000000 */
[----:B------:R-:W-:Y:S02]  /*44d0*/  UPRMT UR59, UR8, 0x5410, UR18 ;  /* 0x00005410083b7896 */ /* 0x000fe40008000012 */
[----:B------:R-:W-:Y:S02]  /*44e0*/  UPRMT UR57, UR7, 0x5410, UR17 ;  /* 0x0000541007397896 */ /* 0x000fe40008000011 */
[----:B------:R-:W-:-:S02]  /*44f0*/  UPRMT UR55, UR5, 0x5410, UR16 ;  /* 0x0000541005377896 */ /* 0x000fc40008000010 */
[----:B------:R-:W-:Y:S02]  /*4500*/  UPRMT UR53, UR4, 0x5410, UR15 ;  /* 0x0000541004357896 */ /* 0x000fe4000800000f */
[----:B------:R-:W-:Y:S01]  /*4510*/  UPRMT UR51, UR10, 0x5410, UR14 ;  /* 0x000054100a337896 */ /* 0x000fe2000800000e */
[----:B------:R-:W-:Y:S01]  /*4520*/  UMOV UR64, URZ ;  /* 0x000000ff00407c82 */ /* 0x000fe20008000000 */
[----:B------:R-:W-:Y:S01]  /*4530*/  UMOV UR62, URZ ;  /* 0x000000ff003e7c82 */ /* 0x000fe20008000000 */
[----:B------:R-:W-:Y:S01]  /*4540*/  UMOV UR60, URZ ;  /* 0x000000ff003c7c82 */ /* 0x000fe20008000000 */
[----:B------:R-:W-:Y:S01]  /*4550*/  UMOV UR58, URZ ;  /* 0x000000ff003a7c82 */ /* 0x000fe20008000000 */
[----:B------:R-:W-:Y:S01]  /*4560*/  UMOV UR56, URZ ;  /* 0x000000ff00387c82 */ /* 0x000fe20008000000 */
[----:B------:R-:W-:Y:S01]  /*4570*/  UMOV UR54, URZ ;  /* 0x000000ff00367c82 */ /* 0x000fe20008000000 */
[----:B------:R-:W-:Y:S01]  /*4580*/  UMOV UR52, URZ ;  /* 0x000000ff00347c82 */ /* 0x000fe20008000000 */
[----:B------:R-:W-:-:S05]  /*4590*/  UMOV UR50, URZ ;  /* 0x000000ff00327c82 */ /* 0x000fca0008000000 */
.L_x_71:
[----:B------:R-:W-:Y:S02]  /*45a0*/  UIADD3 UR46, UPT, UPT, UR46, 0x1, URZ ;  /* 0x000000012e2e7890 */ /* 0x000fe4000fffe0ff */
[----:B------:R-:W-:Y:S02]  /*45b0*/  ULEA UR7, UR6, UR48, 0x3 ;  /* 0x0000003006077291 */ /* 0x000fe4000f8e18ff */
[----:B------:R-:W-:Y:S01]  /*45c0*/  UISETP.NE.AND UP0, UPT, UR46, URZ, UPT ;  /* 0x000000ff2e00728c */ /* 0x000fe2000bf05270 */
[----:B--23--:R-:W-:Y:S10]  /*45d0*/  @P1 BRA `(.L_x_69) ;  /* 0x00000000000c1947 */ /* 0x00cff40003800000 */
[----:B-1----:R-:W-:Y:S04]  /*45e0*/  SHF.L.U32 R4, R11, 0x1f, RZ ;  /* 0x0000001f0b047819 */ /* 0x002fe800000006ff */
[----:B------:R-:W1:Y:S02]  /*45f0*/  SYNCS.PHASECHK.TRANS64.TRYWAIT P0, [UR7], R4 ;  /* 0x00000004ff0075a7 */ /* 0x000e640008001107 */
[----:B-1----:R-:W-:Y:S05]  /*4600*/  @!P0 BRA `(.L_x_70) ;  /* 0x00000048004c8947 */ /* 0x002fea0003800000 */
.L_x_69:
[----:B------:R-:W-:Y:S01]  /*4610*/  UISETP.NE.AND UP1, UPT, UR45, 0x1, UPT ;  /* 0x000000012d00788c */ /* 0x000fe2000bf25270 */
[----:B------:R-:W-:Y:S01]  /*4620*/  PLOP3.LUT P1, PT, PT, PT, PT, 0x80, 0x8 ;  /* 0x000000000008781c */ /* 0x000fe20003f2f070 */
[----:B------:R-:W-:Y:S01]  /*4630*/  UIADD3 UR4, UPT, UPT, UR6, 0x1, URZ ;  /* 0x0000000106047890 */ /* 0x000fe2000fffe0ff */
[----:B------:R-:W-:Y:S01]  /*4640*/  R2UR UR14, R20 ;  /* 0x00000000140e72ca */ /* 0x000fe200000e0000 */
[----:B------:R-:W-:Y:S01]  /*4650*/  UIADD3 UR47, UPT, UPT, UR7, 0x20, URZ ;  /* 0x00000020072f7890 */ /* 0x000fe2000fffe0ff */
[----:B------:R-:W-:Y:S01]  /*4660*/  R2UR UR10, R21 ;  /* 0x00000000150a72ca */ /* 0x000fe200000e0000 */
[----:B------:R-:W-:Y:S01]  /*4670*/  UISETP.NE.AND UP2, UPT, UR4, 0x4, UPT ;  /* 0x000000040400788c */ /* 0x000fe2000bf45270 */
[----:B------:R-:W-:Y:S01]  /*4680*/  PLOP3.LUT P0, PT, PT, PT, UP1, 0x80, 0x8 ;  /* 0x000000000008781c */ /* 0x000fe20003f0f018 */
[----:B------:R-:W-:Y:S01]  /*4690*/  UIADD3 UR45, UPT, UPT, UR45, -0x1, URZ ;  /* 0xffffffff2d2d7890 */ /* 0x000fe2000fffe0ff */
[----:B------:R-:W-:Y:S01]  /*46a0*/  R2UR UR8, R19 ;  /* 0x00000000130872ca */ /* 0x000fe200000e0000 */
[----:B------:R-:W-:Y:S01]  /*46b0*/  USEL UR5, URZ, 0x1, UP2 ;  /* 0x00000001ff057887 */ /* 0x000fe20009000000 */
[----:B------:R-:W-:Y:S01]  /*46c0*/  R2UR UR12, R18 ;  /* 0x00000000120c72ca */ /* 0x000fe200000e0000 */
[----:B------:R-:W-:Y:S01]  /*46d0*/  USEL UR44, UR4, URZ, UP2 ;  /* 0x000000ff042c7287 */ /* 0x000fe20009000000 */
[----:B------:R-:W-:Y:S01]  /*46e0*/  UMOV UR21, 0x4008 ;  /* 0x0000400800157882 */ /* 0x000fe20000000000 */
[----:B------:R-:W-:Y:S02]  /*46f0*/  UMOV UR11, 0x4008 ;  /* 0x00004008000b7882 */ /* 0x000fe40000000000 */
[----:B------:R-:W-:Y:S01]  /*4700*/  @UP1 ULEA UR4, UR44, UR48, 0x3 ;  /* 0x000000302c041291 */ /* 0x000fe2000f8e18ff */
[----:B------:R-:W-:Y:S01]  /*4710*/  LOP3.LUT R11, R11, UR5, RZ, 0x3c, !PT ;  /* 0x000000050b0b7c12 */ /* 0x000fe2000f8e3cff */
[----:B------:R-:W-:Y:S02]  /*4720*/  ULEA UR10, UR6, UR10, 0x6 ;  /* 0x0000000a060a7291 */ /* 0x000fe4000f8e30ff */
[----:B------:R-:W-:Y:S01]  /*4730*/  UISETP.NE.U32.AND UP1, UPT, UR9, URZ, UPT ;  /* 0x000000ff0900728c */ /* 0x000fe2000bf25070 */
[----:B-1----:R-:W-:Y:S01]  /*4740*/  @P0 SHF.L.U32 R3, R11, 0x1f, RZ ;  /* 0x0000001f0b030819 */ /* 0x002fe200000006ff */
[----:B------:R-:W-:Y:S02]  /*4750*/  ULEA UR8, UR6, UR8, 0xa ;  /* 0x0000000806087291 */ /* 0x000fe4000f8e50ff */
[----:B------:R-:W-:Y:S01]  /*4760*/  UIADD3 UR16, UPT, UPT, UR10, 0x20, URZ ;  /* 0x000000200a107890 */ /* 0x000fe2000fffe0ff */
[----:B------:R2:W3:Y:S01]  /*4770*/  @P0 SYNCS.PHASECHK.TRANS64.TRYWAIT P1, [UR4], R3 ;  /* 0x00000003ff0005a7 */ /* 0x0004e20008021104 */
[----:B------:R-:W-:Y:S02]  /*4780*/  ULEA UR4, UR6, UR14, 0x6 ;  /* 0x0000000e06047291 */ /* 0x000fe4000f8e30ff */
[----:B------:R-:W-:Y:S02]  /*4790*/  ULEA UR6, UR6, UR12, 0xb ;  /* 0x0000000c06067291 */ /* 0x000fe4000f8e58ff */
[----:B------:R-:W-:Y:S02]  /*47a0*/  UIADD3 UR20, UPT, UPT, UR4, 0x20, URZ ;  /* 0x0000002004147890 */ /* 0x000fe4000fffe0ff */
        /* <DEDUP_REMOVED lines=12> */
[----:B------:R-:W-:Y:S01]  /*4870*/  UIADD3 UR12, UPT, UPT, UR8, 0x206, URZ ;  /* 0x00000206080c7890 */ /* 0x000fe2000fffe0ff */
[----:B------:R-:W-:Y:S01]  /*4880*/  UMOV UR5, 0x4008 ;  /* 0x0000400800057882 */ /* 0x000fe20000000000 */
[----:B------:R-:W-:Y:S01]  /*4890*/  UMOV UR17, 0x4008 ;  /* 0x0000400800117882 */ /* 0x000fe20000000000 */
[----:B------:R1:W-:Y:S01]  /*48a0*/  UTCCP.T.S.4x32dp128bit tmem[UR43+0x80], gdesc[UR4] ;  /* 0x000080042b0079e7 */ /* 0x0003e20009100000 */
[----:B------:R4:W-:Y:S01]  /*48b0*/  UTCCP.T.S.4x32dp128bit tmem[UR43+0x84], gdesc[UR20] ;  /* 0x000084142b0079e7 */ /* 0x0009e20009100000 */
[----:B------:R2:W-:Y:S01]  /*48c0*/  UTCCP.T.S.4x32dp128bit tmem[UR43+0x88], gdesc[UR10] ;  /* 0x0000880a2b0079e7 */ /* 0x0005e20009100000 */
[----:B------:R-:W-:Y:S01]  /*48d0*/  UTCCP.T.S.4x32dp128bit tmem[UR43+0x8c], gdesc[UR16] ;  /* 0x00008c102b0079e7 */ /* 0x000fe20009100000 */
[----:B------:R-:W-:Y:S01]  /*48e0*/  UMOV UR9, 0x40004040 ;  /* 0x4000404000097882 */ /* 0x000fe20000000000 */
[----:B------:R-:W-:Y:S01]  /*48f0*/  UMOV UR7, 0x40004040 ;  /* 0x4000404000077882 */ /* 0x000fe20000000000 */
[----:B------:R-:W-:Y:S01]  /*4900*/  UMOV UR41, 0x40004040 ;  /* 0x4000404000297882 */ /* 0x000fe20000000000 */
[----:B------:R2:W-:Y:S01]  /*4910*/  UTCQMMA gdesc[UR6], gdesc[UR8], tmem[UR42], tmem[UR64], idesc[UR65], tmem[UR66], UP1 ;  /* 0x0042400806007dea */ /* 0x0005e2000880032a */
[----:B------:R-:W-:Y:S01]  /*4920*/  UMOV UR39, 0x40004040 ;  /* 0x4000404000277882 */ /* 0x000fe20000000000 */
        /* <DEDUP_REMOVED lines=11> */
[----:B-1----:R-:W-:Y:S01]  /*49e0*/  UIADD3 UR4, UPT, UPT, UR6, 0x406, URZ ;  /* 0x0000040606047890 */ /* 0x002fe2000fffe0ff */
[----:B----4-:R-:W-:Y:S01]  /*49f0*/  R2UR UR20, R33 ;  /* 0x00000000211472ca */ /* 0x010fe200000e0000 */
[----:B------:R-:W-:Y:S01]  /*4a00*/  UMOV UR5, 0x40004040 ;  /* 0x4000404000057882 */ /* 0x000fe20000000000 */
[----:B--2---:R-:W-:Y:S02]  /*4a10*/  R2UR UR10, R31 ;  /* 0x000000001f0a72ca */ /* 0x004fe400000e0000 */
[----:B------:R-:W-:Y:S02]  /*4a20*/  R2UR UR11, R6 ;  /* 0x00000000060b72ca */ /* 0x000fe400000e0000 */
[----:B------:R-:W-:Y:S01]  /*4a30*/  R2UR UR21, R5 ;  /* 0x00000000051572ca */ /* 0x000fe200000e0000 */
[----:B------:R-:W-:Y:S01]  /*4a40*/  UMOV UR9, 0x1 ;  /* 0x0000000100097882 */ /* 0x000fe20000000000 */
[----:B------:R-:W-:Y:S09]  /*4a50*/  UMOV UR6, UR44 ;  /* 0x0000002c00067c82 */ /* 0x000ff20008000000 */
[----:B------:R2:W-:Y:S01]  /*4a60*/  UTCQMMA gdesc[UR38], gdesc[UR40], tmem[UR42], tmem[UR62], idesc[UR63], tmem[UR10], UPT ;  /* 0x000a3e2826007dea */ /* 0x0005e2000b80032a */
[----:B------:R2:W-:Y:S01]  /*4a70*/  UTCQMMA gdesc[UR34], gdesc[UR36], tmem[UR42], tmem[UR60], idesc[UR61], tmem[UR76], UPT ;  /* 0x004c3c2422007dea */ /* 0x0005e2000b80032a */
[----:B------:R2:W-:Y:S01]  /*4a80*/  UTCQMMA gdesc[UR30], gdesc[UR32], tmem[UR42], tmem[UR58], idesc[UR59], tmem[UR74], UPT ;  /* 0x004a3a201e007dea */ /* 0x0005e2000b80032a */
[----:B------:R2:W-:Y:S01]  /*4a90*/  UTCQMMA gdesc[UR26], gdesc[UR28], tmem[UR42], tmem[UR56], idesc[UR57], tmem[UR20], UPT ;  /* 0x0014381c1a007dea */ /* 0x0005e2000b80032a */
[----:B------:R2:W-:Y:S01]  /*4aa0*/  UTCQMMA gdesc[UR22], gdesc[UR24], tmem[UR42], tmem[UR54], idesc[UR55], tmem[UR72], UPT ;  /* 0x0048361816007dea */ /* 0x0005e2000b80032a */
[----:B------:R2:W-:Y:S01]  /*4ab0*/  UTCQMMA gdesc[UR14], gdesc[UR18], tmem[UR42], tmem[UR52], idesc[UR53], tmem[UR70], UPT ;  /* 0x004634120e007dea */ /* 0x0005e2000b80032a */
[----:B------:R2:W-:Y:S01]  /*4ac0*/  UTCQMMA gdesc[UR4], gdesc[UR12], tmem[UR42], tmem[UR50], idesc[UR51], tmem[UR68], UPT ;  /* 0x0044320c04007dea */ /* 0x0005e2000b80032a */
[----:B------:R2:W-:Y:S01]  /*4ad0*/  UTCBAR.MULTICAST [UR47], URZ, UR49 ;  /* 0x000000ff2f0073e9 */ /* 0x0005e20008000831 */
[----:B------:R-:W-:Y:S05]  /*4ae0*/  BRA.U UP0, `(.L_x_71) ;  /* 0xfffffff900ac7547 */ /* 0x000fea000b83ffff */
.L_x_68:
[----:B--2---:R-:W-:Y:S01]  /*4af0*/  R2UR UR4, R22 ;  /* 0x00000000160472ca */ /* 0x004fe200000e0000 */
[----:B------:R-:W-:Y:S01]  /*4b00*/  IMAD.IADD R24, R9, 0x1, R86 ;  /* 0x0000000109187824 */ /* 0x000fe200078e0256 */
[----:B------:R-:W-:Y:S02]  /*4b10*/  R2UR UR5, R2 ;  /* 0x00000000020572ca */ /* 0x000fe400000e0000 */
[----:B------:R-:W-:-:S04]  /*4b20*/  ISETP.NE.AND P0, PT, R13, 0x2, PT ;  /* 0x000000020d00780c */ /* 0x000fc80003f05270 */
[----:B------:R-:W-:Y:S02]  /*4b30*/  SEL R2, RZ, 0x1, P0 ;  /* 0x00000001ff027807 */ /* 0x000fe40000000000 */
[----:B------:R-:W-:Y:S02]  /*4b40*/  SEL R13, R13, RZ, P0 ;  /* 0x000000ff0d0d7207 */ /* 0x000fe40000000000 */
[----:B------:R-:W-:Y:S01]  /*4b50*/  LOP3.LUT R12, R12, R2, RZ, 0x3c, !PT ;  /* 0x000000020c0c7212 */ /* 0x000fe200078e3cff */
[----:B------:R-:W-:Y:S02]  /*4b60*/  UIADD3 UR4, UPT, UPT, UR4, 0x1, URZ ;  /* 0x0000000104047890 */ /* 0x000fe4000fffe0ff */
[----:B------:R-:W-:Y:S02]  /*4b70*/  UIADD3 UR5, UPT, UPT, UR5, 0xa0, URZ ;  /* 0x000000a005057890 */ /* 0x000fe4000fffe0ff */
[----:B------:R-:W-:-:S04]  /*4b80*/  UISETP.NE.AND UP0, UPT, UR4, 0x2, UPT ;  /* 0x000000020400788c */ /* 0x000fc8000bf05270 */
[----:B------:R-:W-:Y:S02]  /*4b90*/  USEL UR6, URZ, 0x1, UP0 ;  /* 0x00000001ff067887 */ /* 0x000fe40008000000 */
[----:B------:R-:W-:Y:S01]  /*4ba0*/  USEL UR4, UR4, URZ, UP0 ;  /* 0x000000ff04047287 */ /* 0x000fe20008000000 */
[----:B------:R2:W-:Y:S03]  /*4bb0*/  UTCBAR [UR5], URZ ;  /* 0x000000ff050073e9 */ /* 0x0005e600080000ff */
[----:B------:R-:W-:Y:S02]  /*4bc0*/  LOP3.LUT R14, R14, UR6, RZ, 0x3c, !PT ;  /* 0x000000060e0e7c12 */ /* 0x000fe4000f8e3cff */
[----:B------:R-:W-:Y:S01]  /*4bd0*/  IMAD.U32 R22, RZ, RZ, UR4 ;  /* 0x00000004ff167e24 */ /* 0x000fe2000f8e00ff */
[----:B------:R-:W-:Y:S06]  /*4be0*/  @P3 BRA `(.L_x_72) ;  /* 0xffffffec00d43947 */ /* 0x000fec000383ffff */
[----:B------:R-:W4:Y:S01]  /*4bf0*/  S2UR UR7, SR_CgaCtaId ;  /* 0x00000000000779c3 */ /* 0x000f220000008800 */
[----:B--2---:R-:W-:Y:S02]  /*4c00*/  R2UR UR5, R22 ;  /* 0x00000000160572ca */ /* 0x004fe400000e0000 */
[----:B------:R-:W-:Y:S01]  /*4c10*/  ELECT P0, URZ, PT ;  /* 0x0000000000ff782f */ /* 0x000fe20003800000 */
[----:B------:R-:W-:Y:S01]  /*4c20*/  IMAD.MOV.U32 R0, RZ, RZ, 0x1 ;  /* 0x00000001ff007424 */ /* 0x000fe200078e00ff */
[----:B------:R-:W-:Y:S01]  /*4c30*/  UIADD3 UR48, UPT, UPT, UR48, 0xb0, URZ ;  /* 0x000000b030307890 */ /* 0x000fe2000fffe0ff */
[----:B------:R-:W-:Y:S01]  /*4c40*/  SHF.L.U32 R2, R14, 0x1f, RZ ;  /* 0x0000001f0e027819 */ /* 0x000fe200000006ff */
[----:B------:R-:W-:Y:S01]  /*4c50*/  UMOV UR4, 0x40 ;  /* 0x0000004000047882 */ /* 0x000fe20000000000 */
[----:B------:R-:W-:Y:S01]  /*4c60*/  UVIRTCOUNT.DEALLOC.SMPOOL 0x80 ;  /* 0x000000800000784c */ /* 0x000fe20000000000 */
[----:B----4-:R-:W-:-:S05]  /*4c70*/  ULEA UR7, UR7, UR4, 0x18 ;  /* 0x0000000407077291 */ /* 0x010fca000f8ec0ff */
[----:B------:R-:W-:-:S04]  /*4c80*/  ULEA UR4, UR5, UR48, 0x3 ;  /* 0x0000003005047291 */ /* 0x000fc8000f8e18ff */
[----:B------:R2:W-:Y:S05]  /*4c90*/  @P0 STS.U8 [UR7+0x1c], R0 ;  /* 0x00001c00ff000988 */ /* 0x0005ea0008000007 */
[----:B------:R-:W4:Y:S02]  /*4ca0*/  SYNCS.PHASECHK.TRANS64.TRYWAIT P0, [UR4], R2 ;  /* 0x00000002ff0075a7 */ /* 0x000f240008001104 */
[----:B--2-4-:R-:W-:Y:S05]  /*4cb0*/  @!P0 BRA `(.L_x_73) ;  /* 0x0000004000b88947 */ /* 0x014fea0003800000 */
.L_x_146:
[----:B------:R-:W-:-:S13]  /*4cc0*/  R2UR UR4, R22 ;  /* 0x00000000160472ca */ /* 0x000fda00000e0000 */
[----:B------:R-:W-:-:S04]  /*4cd0*/  UIADD3 UR4, UPT, UPT, UR4, 0x1, URZ ;  /* 0x0000000104047890 */ /* 0x000fc8000fffe0ff */
[----:B------:R-:W-:-:S04]  /*4ce0*/  UISETP.NE.AND UP0, UPT, UR4, 0x2, UPT ;  /* 0x000000020400788c */ /* 0x000fc8000bf05270 */
[----:B------:R-:W-:Y:S02]  /*4cf0*/  USEL UR5, URZ, 0x1, UP0 ;  /* 0x00000001ff057887 */ /* 0x000fe40008000000 */
[----:B------:R-:W-:-:S04]  /*4d00*/  USEL UR4, UR4, URZ, UP0 ;  /* 0x000000ff04047287 */ /* 0x000fc80008000000 */
[----:B------:R-:W-:Y:S01]  /*4d10*/  ULEA UR4, UR4, UR48, 0x3 ;  /* 0x0000003004047291 */ /* 0x000fe2000f8e18ff */
[----:B--2---:R-:W-:-:S04]  /*4d20*/  LOP3.LUT R2, R14, UR5, RZ, 0x3c, !PT ;  /* 0x000000050e027c12 */ /* 0x004fc8000f8e3cff */
[----:B------:R-:W-:-:S04]  /*4d30*/  SHF.L.U32 R2, R2, 0x1f, RZ ;  /* 0x0000001f02027819 */ /* 0x000fc800000006ff */
[----:B------:R-:W2:Y:S02]  /*4d40*/  SYNCS.PHASECHK.TRANS64.TRYWAIT P0, [UR4], R2 ;  /* 0x00000002ff0075a7 */ /* 0x000ea40008001104 */
[----:B--2---:R-:W-:Y:S05]  /*4d50*/  @!P0 BRA `(.L_x_74) ;  /* 0x0000004000a88947 */ /* 0x004fea0003800000 */
.L_x_148:
[----:B------:R-:W-:Y:S01]  /*4d60*/  NOP ;  /* 0x0000000000007918 */ /* 0x000fe20000000000 */
[----:B--2---:R-:W2:Y:S01]  /*4d70*/  LDS R0, [UR7+0x14] ;  /* 0x00001407ff007984 */ /* 0x004ea20008000800 */
[----:B------:R-:W-:Y:S01]  /*4d80*/  ULOP3.LUT UR4, UR43, 0xffff, URZ, 0xc0, !UPT ;  /* 0x0000ffff2b047892 */ /* 0x000fe2000f8ec0ff */
[----:B------:R-:W-:Y:S01]  /*4d90*/  UMOV UR5, 0xffff ;  /* 0x0000ffff00057882 */ /* 0x000fe20000000000 */
[----:B------:R-:W-:Y:S02]  /*4da0*/  UMOV UR6, 0x1 ;  /* 0x0000000100067882 */ /* 0x000fe40000000000 */
[----:B------:R-:W-:-:S04]  /*4db0*/  USHF.R.U32.HI UR4, URZ, 0x5, UR4 ;  /* 0x00000005ff047899 */ /* 0x000fc80008011604 */
[----:B------:R-:W-:Y:S02]  /*4dc0*/  USHF.L.U32 UR5, UR5, UR4, URZ ;  /* 0x0000000405057299 */ /* 0x000fe400080006ff */
[----:B------:R-:W-:-:S04]  /*4dd0*/  USHF.L.U32 UR4, UR6, UR4, URZ ;  /* 0x0000000406047299 */ /* 0x000fc800080006ff */
[----:B--2---:R-:W-:-:S04]  /*4de0*/  LOP3.LUT R0, R0, UR5, RZ, 0xc0, !PT ;  /* 0x0000000500007c12 */ /* 0x004fc8000f8ec0ff */
[----:B------:R-:W-:-:S13]  /*4df0*/  ISETP.NE.AND P0, PT, R0, UR5, PT ;  /* 0x0000000500007c0c */ /* 0x000fda000bf05270 */
[----:B------:R-:W-:Y:S05]  /*4e00*/  @P0 BRA `(.L_x_75) ;  /* 0x0000000000580947 */ /* 0x000fea0003800000 */
[----:B------:R-:W2:Y:S02]  /*4e10*/  LDS R0, [UR7+0x18] ;  /* 0x00001807ff007984 */ /* 0x000ea40008000800 */
[----:B--2---:R-:W-:-:S04]  /*4e20*/  LOP3.LUT R0, R0, UR4, RZ, 0xc0, !PT ;  /* 0x0000000400007c12 */ /* 0x004fc8000f8ec0ff */
[----:B------:R-:W-:-:S13]  /*4e30*/  ISETP.NE.AND P0, PT, R0, UR4, PT ;  /* 0x0000000400007c0c */ /* 0x000fda000bf05270 */
[----:B------:R-:W-:Y:S05]  /*4e40*/  @P0 BRA `(.L_x_76) ;  /* 0x00000000003c0947 */ /* 0x000fea0003800000 */
[----:B------:R-:W2:Y:S01]  /*4e50*/  S2R R2, SR_LANEID ;  /* 0x0000000000027919 */ /* 0x000ea20000000000 */
[----:B------:R-:W-:-:S06]  /*4e60*/  ULOP3.LUT UR5, URZ, UR5, URZ, 0x33, !UPT ;  /* 0x00000005ff057292 */ /* 0x000fcc000f8e33ff */
[----:B------:R-:W-:-:S04]  /*4e70*/  IMAD.U32 R0, RZ, RZ, UR5 ;  /* 0x00000005ff007e24 */ /* 0x000fc8000f8e00ff */
[----:B------:R4:W1:Y:S02]  /*4e80*/  REDUX UR8, R0 ;  /* 0x00000000000873c4 */ /* 0x0008640000000000 */
[----:B------:R1:W-:Y:S01]  /*4e90*/  UTCATOMSWS.AND URZ, UR5 ;  /* 0x0000000500ff79e3 */ /* 0x0003e20008000000 */
[----:B----4-:R-:W-:Y:S01]  /*4ea0*/  LOP3.LUT R0, RZ, UR4, RZ, 0x33, !PT ;  /* 0x00000004ff007c12 */ /* 0x010fe2000f8e33ff */
[----:B------:R-:W-:Y:S02]  /*4eb0*/  VOTEU.ANY UR4, UPT, PT ;  /* 0x0000000000047886 */ /* 0x000fe400038e0100 */
[----:B------:R-:W-:Y:S02]  /*4ec0*/  UFLO.U32 UR4, UR4 ;  /* 0x00000004000472bd */ /* 0x000fe400080e0000 */
[----:B------:R-:W4:Y:S04]  /*4ed0*/  REDUX UR6, R0 ;  /* 0x00000000000673c4 */ /* 0x000f280000000000 */
[----:B--2---:R-:W-:-:S02]  /*4ee0*/  ISETP.EQ.U32.AND P0, PT, R2, UR4, PT ;  /* 0x0000000402007c0c */ /* 0x004fc4000bf02070 */
[----:B-1----:R-:W-:-:S11]  /*4ef0*/  MOV R2, UR8 ;  /* 0x0000000800027c02 */ /* 0x002fd60008000f00 */
[----:B------:R1:W-:Y:S01]  /*4f00*/  @P0 ATOMS.AND RZ, [UR7+0x14], R2 ;  /* 0x00001402ffff098c */ /* 0x0003e2000a800007 */
[----:B----4-:R-:W-:-:S05]  /*4f10*/  IMAD.U32 R0, RZ, RZ, UR6 ;  /* 0x00000006ff007e24 */ /* 0x010fca000f8e00ff */
[----:B------:R1:W-:Y:S01]  /*4f20*/  @P0 ATOMS.AND RZ, [UR7+0x18], R0 ;  /* 0x00001800ffff098c */ /* 0x0003e2000a800007 */
[----:B------:R-:W-:Y:S05]  /*4f30*/  BRA `(.L_x_77) ;  /* 0x0000000000147947 */ /* 0x000fea0003800000 */
.L_x_76:
[----:B------:R-:W-:Y:S02]  /*4f40*/  MOV R2, 0x4f60 ;  /* 0x00004f6000027802 */ /* 0x000fe40000000f00 */
[----:B-1-3-5:R-:W-:Y:S05]  /*4f50*/  CALL.REL.NOINC `($__internal_0_$__cuda_sm10x_tcgen05_guardrail_trap_col_being_dealloced_not_returned_by_alloc) ;  /* 0x00000044001c7944 */ /* 0x02afea0003c00000 */
[----:B------:R-:W-:Y:S05]  /*4f60*/  BRA `(.L_x_77) ;  /* 0x0000000000087947 */ /* 0x000fea0003800000 */
.L_x_75:
[----:B------:R-:W-:Y:S02]  /*4f70*/  MOV R2, 0x4f90 ;  /* 0x00004f9000027802 */ /* 0x000fe40000000f00 */
[----:B-1-3-5:R-:W-:Y:S05]  /*4f80*/  CALL.REL.NOINC `($__internal_2_$__cuda_sm10x_tcgen05_guardrail_trap_unallocated_columns_being_dealloced) ;  /* 0x0000004400287944 */ /* 0x02afea0003c00000 */
.L_x_77:
[----:B------:R-:W-:Y:S01]  /*4f90*/  NOP ;  /* 0x0000000000007918 */ /* 0x000fe20000000000 */
[----:B------:R-:W-:Y:S05]  /*4fa0*/  EXIT ;  /* 0x000000000000794d */ /* 0x000fea0003800000 */
.L_x_59:
[----:B------:R-:W-:-:S09]  /*4fb0*/  UISETP.NE.OR UP4, UPT, UR14, 0x3, !UP4 ;  /* 0x000000030e00788c */ /* 0x000fd2000e785670 */
[----:B------:R-:W-:Y:S05]  /*4fc0*/  BRA.U UP4, `(.L_x_78) ;  /* 0x0000000d04a07547 */ /* 0x000fea000b800000 */
[----:B------:R-:W1:Y:S01]  /*4fd0*/  LDC R0, c[0x0][0xf30] ;  /* 0x0003cc00ff007b82 */ /* 0x000e620000000800 */
[----:B------:R-:W-:Y:S01]  /*4fe0*/  IMAD.MOV.U32 R34, RZ, RZ, 0x1 ;  /* 0x00000001ff227424 */ /* 0x000fe200078e00ff */
[----:B------:R-:W-:Y:S01]  /*4ff0*/  CS2R R30, SRZ ;  /* 0x00000000001e7805 */ /* 0x000fe2000001ff00 */
[----:B------:R-:W-:Y:S01]  /*5000*/  IMAD.MOV.U32 R28, RZ, RZ, 0x2000 ;  /* 0x00002000ff1c7424 */ /* 0x000fe200078e00ff */
[----:B------:R-:W-:Y:S01]  /*5010*/  UMOV UR6, 0x400 ;  /* 0x0000040000067882 */ /* 0x000fe20000000000 */
[----:B------:R-:W-:Y:S02]  /*5020*/  UPLOP3.LUT UP0, UPT, UPT, UPT, UPT, 0x40, 0x4 ;  /* 0x000000000004789c */ /* 0x000fe40003f0e870 */
[----:B------:R-:W-:Y:S01]  /*5030*/  ULEA UR6, UR58, UR6, 0x18 ;  /* 0x000000063a067291 */ /* 0x000fe2000f8ec0ff */
[----:B------:R-:W2:Y:S01]  /*5040*/  LDC R27, c[0x0][0x370] ;  /* 0x0000dc00ff1b7b82 */ /* 0x000ea20000000800 */
[----:B------:R-:W-:-:S07]  /*5050*/  UMOV UR5, URZ ;  /* 0x000000ff00057c82 */ /* 0x000fce0008000000 */
[----:B------:R-:W3:Y:S08]  /*5060*/  LDC R3, c[0x0][0xf0c] ;  /* 0x0003c300ff037b82 */ /* 0x000ef00000000800 */
[----:B------:R-:W4:Y:S01]  /*5070*/  LDC R25, c[0x0][0xf20] ;  /* 0x0003c800ff197b82 */ /* 0x000f220000000800 */
[----:B-1----:R-:W-:-:S07]  /*5080*/  ISETP.NE.AND P1, PT, R0, 0x1, PT ;  /* 0x000000010000780c */ /* 0x002fce0003f25270 */
[----:B------:R-:W1:Y:S08]  /*5090*/  LDC.64 R32, c[0x0][0x348] ;  /* 0x0000d200ff207b82 */ /* 0x000e700000000a00 */
[----:B------:R-:W1:Y:S08]  /*50a0*/  LDC.64 R18, c[0x0][0xf10] ;  /* 0x0003c400ff127b82 */ /* 0x000e700000000a00 */
[----:B------:R-:W1:Y:S08]  /*50b0*/  LDC.64 R6, c[0x0][0xf18] ;  /* 0x0003c600ff067b82 */ /* 0x000e700000000a00 */
[----:B------:R-:W1:Y:S08]  /*50c0*/  LDC.64 R14, c[0x0][0xc88] ;  /* 0x00032200ff0e7b82 */ /* 0x000e700000000a00 */
[----:B------:R-:W1:Y:S08]  /*50d0*/  LDC.64 R4, c[0x0][0xf28] ;  /* 0x0003ca00ff047b82 */ /* 0x000e700000000a00 */
[----:B------:R-:W1:Y:S08]  /*50e0*/  LDC.64 R16, c[0x0][0xc90] ;  /* 0x00032400ff107b82 */ /* 0x000e700000000a00 */
[----:B--234-:R-:W1:Y:S02]  /*50f0*/  LDC R26, c[0x0][0x374] ;  /* 0x0000dd00ff1a7b82 */ /* 0x01ce640000000800 */
.L_x_87:
[C---:B------:R-:W-:Y:S02]  /*5100*/  LEA R0, R31.reuse, UR6, 0x3 ;  /* 0x000000061f007c11 */ /* 0x040fe4000f8e18ff */
[----:B------:R-:W-:Y:S02]  /*5110*/  SHF.L.U32 R2, R30, 0x1f, RZ ;  /* 0x0000001f1e027819 */ /* 0x000fe400000006ff */
[----:B------:R-:W-:Y:S02]  /*5120*/  LEA R20, R31, UR6, 0x4 ;  /* 0x000000061f147c11 */ /* 0x000fe4000f8e20ff */
[----:B--2---:R-:W2:Y:S02]  /*5130*/  SYNCS.PHASECHK.TRANS64.TRYWAIT P0, [R0+URZ+0x80], R2 ;  /* 0x00008002000075a7 */ /* 0x004ea400080011ff */
[----:B--2---:R-:W-:Y:S05]  /*5140*/  @!P0 BRA `(.L_x_79) ;  /* 0x0000003c00c48947 */ /* 0x004fea0003800000 */
.L_x_149:
[----:B------:R-:W-:Y:S01]  /*5150*/  ISETP.GE.AND P0, PT, R40, 0x1, PT ;  /* 0x000000012800780c */ /* 0x000fe20003f06270 */
[----:B------:R-:W3:Y:S01]  /*5160*/  LDS.128 R20, [R20+0xf0] ;  /* 0x0000f00014147984 */ /* 0x000ee20000000c00 */
[----:B--2---:R-:W-:Y:S01]  /*5170*/  VIADD R0, R0, 0x90 ;  /* 0x0000009000007836 */ /* 0x004fe20000000000 */
[----:B------:R-:W-:Y:S01]  /*5180*/  @!PT LDS RZ, [RZ] ;  /* 0x00000000fffff984 */ /* 0x000fe20000000800 */
[----:B------:R-:W-:Y:S01]  /*5190*/  @!PT LDS RZ, [RZ] ;  /* 0x00000000fffff984 */ /* 0x000fe20000000800 */
[----:B------:R-:W-:Y:S01]  /*51a0*/  @!PT LDS RZ, [RZ] ;  /* 0x00000000fffff984 */ /* 0x000fe20000000800 */
[----:B------:R-:W-:Y:S01]  /*51b0*/  @!PT LDS RZ, [RZ] ;  /* 0x00000000fffff984 */ /* 0x000fe20000000800 */
[----:B------:R2:W-:Y:S06]  /*51c0*/  MEMBAR.ALL.CTA ;  /* 0x0000000000007992 */ /* 0x0005ec0000008000 */
[----:B--2---:R-:W2:Y:S01]  /*51d0*/  FENCE.VIEW.ASYNC.S ;  /* 0x00000000000073c6 */ /* 0x004ea20000000000 */
[----:B------:R-:W-:Y:S04]  /*51e0*/  PRMT R0, RZ, 0x654, R0 ;  /* 0x00000654ff007816 */ /* 0x000fe80000000000 */
[----:B--2---:R2:W-:Y:S01]  /*51f0*/  SYNCS.ARRIVE.TRANS64.RED.A1T0 RZ, [R0+URZ], RZ ;  /* 0x000000ff00ff79a7 */ /* 0x0045e200081004ff */
[----:B---3--:R-:W-:Y:S11]  /*5200*/  LOP3.LUT P3, RZ, R22, 0x1, RZ, 0xc0, !PT ;  /* 0x0000000116ff7812 */ /* 0x008ff6000786c0ff */
[----:B------:R-:W-:Y:S02]  /*5210*/  @!UPT UIADD3 URZ, UPT, UPT, URZ, URZ, URZ ;  /* 0x000000fffffff290 */ /* 0x000fe4000fffe0ff */
[----:B------:R-:W-:Y:S02]  /*5220*/  @P3 MOV R11, R20 ;  /* 0x00000014000b3202 */ /* 0x000fe40000000f00 */
[----:B------:R-:W-:Y:S01]  /*5230*/  @P3 LOP3.LUT R10, R21, 0xffff, RZ, 0xc0, !PT ;  /* 0x0000ffff150a3812 */ /* 0x000fe200078ec0ff */
[----:B--2---:R-:W-:Y:S06]  /*5240*/  @!P0 BRA `(.L_x_80) ;  /* 0x0000000000a48947 */ /* 0x004fec0003800000 */
[----:B-1----:R-:W-:Y:S01]  /*5250*/  IMAD.HI.U32 R0, R26, R7, RZ ;  /* 0x000000071a007227 */ /* 0x002fe200078e00ff */
[----:B------:R-:W-:Y:S02]  /*5260*/  ISETP.NE.AND P0, PT, R6, 0x1, PT ;  /* 0x000000010600780c */ /* 0x000fe40003f05270 */
[----:B------:R-:W-:Y:S01]  /*5270*/  ISETP.NE.AND P2, PT, R40, 0x1, PT ;  /* 0x000000012800780c */ /* 0x000fe20003f45270 */
[----:B------:R-:W-:Y:S01]  /*5280*/  IMAD.HI.U32 R9, R27, R18, RZ ;  /* 0x000000121b097227 */ /* 0x000fe200078e00ff */
[----:B------:R-:W-:Y:S02]  /*5290*/  SHF.R.U32.HI R0, RZ, R25, R0 ;  /* 0x00000019ff007219 */ /* 0x000fe40000011600 */
[----:B------:R-:W-:Y:S01]  /*52a0*/  ISETP.NE.AND P4, PT, R3, 0x1, PT ;  /* 0x000000010300780c */ /* 0x000fe20003f85270 */
[----:B------:R-:W-:Y:S01]  /*52b0*/  IMAD.HI.U32 R13, R10, R7, RZ ;  /* 0x000000070a0d7227 */ /* 0x000fe200078e00ff */
[----:B------:R-:W-:Y:S02]  /*52c0*/  SHF.R.U32.HI R9, RZ, R19, R9 ;  /* 0x00000013ff097219 */ /* 0x000fe40000011609 */
[----:B------:R-:W-:Y:S01]  /*52d0*/  SEL R0, R26, R0, !P0 ;  /* 0x000000001a007207 */ /* 0x000fe20004000000 */
[----:B------:R-:W-:Y:S01]  /*52e0*/  IMAD.HI.U32 R12, R11, R18, RZ ;  /* 0x000000120b0c7227 */ /* 0x000fe200078e00ff */
[----:B------:R-:W-:Y:S03]  /*52f0*/  SEL R9, R27, R9, !P4 ;  /* 0x000000091b097207 */ /* 0x000fe60006000000 */
[-C--:B------:R-:W-:Y:S01]  /*5300*/  IMAD.HI.U32 R8, R0, R4.reuse, RZ ;  /* 0x0000000400087227 */ /* 0x080fe200078e00ff */
[----:B------:R-:W-:Y:S03]  /*5310*/  SHF.R.U32.HI R12, RZ, R19, R12 ;  /* 0x00000013ff0c7219 */ /* 0x000fe6000001160c */
[----:B------:R-:W-:Y:S01]  /*5320*/  IMAD.HI.U32 R2, R9, R4, RZ ;  /* 0x0000000409027227 */ /* 0x000fe200078e00ff */
[----:B------:R-:W-:Y:S02]  /*5330*/  @P2 SHF.R.U32.HI R0, RZ, R5, R8 ;  /* 0x00000005ff002219 */ /* 0x000fe40000011608 */
[----:B------:R-:W-:Y:S02]  /*5340*/  SHF.R.U32.HI R8, RZ, R25, R13 ;  /* 0x00000019ff087219 */ /* 0x000fe4000001160d */
[----:B------:R-:W-:Y:S01]  /*5350*/  @P2 SHF.R.U32.HI R9, RZ, R5, R2 ;  /* 0x00000005ff092219 */ /* 0x000fe20000011602 */
[----:B------:R-:W-:Y:S01]  /*5360*/  IMAD R0, R40, R0, RZ ;  /* 0x0000000028007224 */ /* 0x000fe200078e02ff */
[----:B------:R-:W-:Y:S02]  /*5370*/  SEL R8, R10, R8, !P0 ;  /* 0x000000080a087207 */ /* 0x000fe40004000000 */
[----:B------:R-:W-:Y:S01]  /*5380*/  SEL R2, R11, R12, !P4 ;  /* 0x0000000c0b027207 */ /* 0x000fe20006000000 */
[----:B------:R-:W-:Y:S01]  /*5390*/  IMAD R12, R40, R9, RZ ;  /* 0x00000009280c7224 */ /* 0x000fe200078e02ff */
[C---:B------:R-:W-:Y:S01]  /*53a0*/  ISETP.GE.AND P0, PT, R8.reuse, R0, PT ;  /* 0x000000000800720c */ /* 0x040fe20003f06270 */
[----:B------:R-:W-:Y:S03]  /*53b0*/  IMAD.HI.U32 R0, R8, R4, RZ ;  /* 0x0000000408007227 */ /* 0x000fe600078e00ff */
[----:B------:R-:W-:Y:S02]  /*53c0*/  ISETP.GE.OR P0, PT, R2, R12, P0 ;  /* 0x0000000c0200720c */ /* 0x000fe40000706670 */
[-C--:B------:R-:W-:Y:S04]  /*53d0*/  SHF.R.U32.HI R0, RZ, R5.reuse, R0 ;  /* 0x00000005ff007219 */ /* 0x080fe80000011600 */
[----:B------:R-:W-:Y:S05]  /*53e0*/  SEL R13, R8, R0, !P2 ;  /* 0x00000000080d7207 */ /* 0x000fea0005000000 */
[----:B------:R-:W-:Y:S02]  /*53f0*/  IMAD.MOV R12, RZ, RZ, -R13 ;  /* 0x000000ffff0c7224 */ /* 0x000fe400078e0a0d */
[----:B------:R-:W-:Y:S04]  /*5400*/  @!P0 IMAD.HI.U32 R0, R2, R4, RZ ;  /* 0x0000000402008227 */ /* 0x000fe800078e00ff */
[----:B------:R-:W-:Y:S01]  /*5410*/  IMAD R12, R40, R12, R8 ;  /* 0x0000000c280c7224 */ /* 0x000fe200078e0208 */
[----:B------:R-:W-:Y:S04]  /*5420*/  @!P0 SHF.R.U32.HI R0, RZ, R5, R0 ;  /* 0x00000005ff008219 */ /* 0x000fe80000011600 */
[----:B------:R-:W-:Y:S04]  /*5430*/  @!P0 SEL R0, R2, R0, !P2 ;  /* 0x0000000002008207 */ /* 0x000fe80005000000 */
[----:B------:R-:W-:Y:S01]  /*5440*/  @!P0 IADD3 R13, PT, PT, R13, -R0, RZ ;  /* 0x800000000d0d8210 */ /* 0x000fe20007ffe0ff */
[----:B------:R-:W-:Y:S01]  /*5450*/  @!P0 IMAD R0, R9, R12, R0 ;  /* 0x0000000c09008224 */ /* 0x000fe200078e0200 */
[----:B------:R-:W-:Y:S01]  /*5460*/  IADD3 R9, PT, PT, -R8, RZ, RZ ;  /* 0x000000ff08097210 */ /* 0x000fe20007ffe1ff */
[--C-:B------:R-:W-:Y:S02]  /*5470*/  IMAD.MOV R12, RZ, RZ, -R2.reuse ;  /* 0x000000ffff0c7224 */ /* 0x100fe400078e0a02 */
[----:B------:R-:W-:Y:S02]  /*5480*/  @!P0 IMAD R8, R13, R40, R2 ;  /* 0x000000280d088224 */ /* 0x000fe400078e0202 */
[----:B------:R-:W-:Y:S02]  /*5490*/  @!P0 IMAD.MOV.U32 R2, RZ, RZ, R0 ;  /* 0x000000ffff028224 */ /* 0x000fe400078e0000 */
[----:B------:R-:W-:Y:S02]  /*54a0*/  IMAD R11, R3, R12, R11 ;  /* 0x0000000c030b7224 */ /* 0x000fe400078e020b */
[----:B------:R-:W-:Y:S02]  /*54b0*/  IMAD R10, R6, R9, R10 ;  /* 0x00000009060a7224 */ /* 0x000fe400078e020a */
[----:B------:R-:W-:Y:S02]  /*54c0*/  IMAD R11, R2, R3, R11 ;  /* 0x00000003020b7224 */ /* 0x000fe400078e020b */
[----:B------:R-:W-:Y:S02]  /*54d0*/  IMAD R10, R8, R6, R10 ;  /* 0x00000006080a7224 */ /* 0x000fe400078e020a */
.L_x_80:
[----:B------:R-:W-:Y:S05]  /*54e0*/  BRA.U UP0, `(.L_x_81) ;  /* 0x0000000100107547 */ /* 0x000fea000b800000 */
[----:B------:R-:W-:Y:S04]  /*54f0*/  MOV R2, UR55 ;  /* 0x0000003700027c02 */ /* 0x000fe80008000f00 */
[----:B------:R-:W-:Y:S04]  /*5500*/  SHF.L.U32 R2, R2, 0x1f, RZ ;  /* 0x0000001f02027819 */ /* 0x000fe800000006ff */
[----:B------:R-:W2:Y:S02]  /*5510*/  SYNCS.PHASECHK.TRANS64.TRYWAIT P0, [UR6+0x78], R2 ;  /* 0x00007802ff0075a7 */ /* 0x000ea40008001106 */
[----:B--2---:R-:W-:Y:S05]  /*5520*/  @!P0 BRA `(.L_x_82) ;  /* 0x0000003800e08947 */ /* 0x004fea0003800000 */
.L_x_81:
[----:B-1----:R-:W-:Y:S01]  /*5530*/  ISETP.NE.U32.AND P0, PT, R16, RZ, PT ;  /* 0x000000ff1000720c */ /* 0x002fe20003f05070 */
[----:B------:R-:W-:Y:S01]  /*5540*/  USHF.L.U32 UR11, UR20, 0x7, URZ ;  /* 0x00000007140b7899 */ /* 0x000fe200080006ff */
[----:B------:R-:W-:Y:S02]  /*5550*/  R2UR UR10, R24 ;  /* 0x00000000180a72ca */ /* 0x000fe400000e0000 */
[C---:B------:R-:W-:Y:S02]  /*5560*/  ISETP.NE.AND.EX P0, PT, R17.reuse, RZ, PT, P0 ;  /* 0x000000ff1100720c */ /* 0x040fe40003f05300 */
[----:B------:R-:W-:Y:S04]  /*5570*/  ISETP.NE.U32.AND P2, PT, R16, RZ, PT ;  /* 0x000000ff1000720c */ /* 0x000fe80003f45070 */
[----:B------:R-:W-:Y:S05]  /*5580*/  ISETP.NE.AND.EX P2, PT, R17, RZ, PT, P2 ;  /* 0x000000ff1100720c */ /* 0x000fea0003f45320 */
[----:B------:R-:W-:Y:S02]  /*5590*/  USHF.L.U32 UR10, UR10, 0x6, URZ ;  /* 0x000000060a0a7899 */ /* 0x000fe400080006ff */
[----:B------:R-:W-:Y:S10]  /*55a0*/  @!P0 BRA `(.L_x_83) ;  /* 0x00000000002c8947 */ /* 0x000ff40003800000 */
[----:B------:R-:W-:Y:S01]  /*55b0*/  ISETP.NE.U32.AND P0, PT, R14, RZ, PT ;  /* 0x000000ff0e00720c */ /* 0x000fe20003f05070 */
[----:B------:R-:W-:Y:S03]  /*55c0*/  IMAD.MOV.U32 R88, RZ, RZ, 0x1 ;  /* 0x00000001ff587424 */ /* 0x000fe600078e00ff */
[----:B------:R-:W-:Y:S11]  /*55d0*/  ISETP.NE.AND.EX P0, PT, R15, RZ, PT, P0 ;  /* 0x000000ff0f00720c */ /* 0x000ff60003f05300 */
[----:B------:R-:W-:Y:S02]  /*55e0*/  @!UPT UIADD3 URZ, UPT, UPT, URZ, URZ, URZ ;  /* 0x000000fffffff290 */ /* 0x000fe4000fffe0ff */
[----:B------:R-:W1:Y:S01]  /*55f0*/  @P0 LDC.64 R8, c[0x0][0xc88] ;  /* 0x00032200ff080b82 */ /* 0x000e620000000a00 */
[----:B--2---:R-:W-:Y:S04]  /*5600*/  @P0 IMAD R0, R16, UR52, RZ ;  /* 0x0000003410000c24 */ /* 0x004fe8000f8e02ff */
[----:B-1----:R-:W-:Y:S04]  /*5610*/  @P0 IMAD.WIDE R8, R0, 0x4, R8 ;  /* 0x0000000400080825 */ /* 0x002fe800078e0208 */
[----:B------:R-:W-:Y:S01]  /*5620*/  HFMA2 R0, -RZ, RZ, 0, 5.9604644775390625e-08 ;  /* 0x00000001ff007431 */ /* 0x000fe200000001ff */
[----:B-----5:R1:W5:Y:S04]  /*5630*/  @P0 LDG.E R49, desc[UR56][R8.64] ;  /* 0x0000003808310981 */ /* 0x020368000c1e1900 */
[----:B------:R-:W-:Y:S01]  /*5640*/  @!P0 PRMT R88, R0, 0x7610, R88 ;  /* 0x0000761000588816 */ /* 0x000fe20000000058 */
[----:B-1----:R-:W3:Y:S06]  /*5650*/  @!P0 LDC R49, c[0x0][0xc80] ;  /* 0x00032000ff318b82 */ /* 0x002eec0000000800 */
.L_x_83:
[----:B---3-5:R-:W-:Y:S01]  /*5660*/  @!P2 FSETP.EQ.AND P0, PT, R49, RZ, PT ;  /* 0x000000ff3100a20b */ /* 0x028fe20003f02000 */
[----:B------:R-:W-:Y:S01]  /*5670*/  @!UPT UIADD3 URZ, UPT, UPT, URZ, URZ, URZ ;  /* 0x000000fffffff290 */ /* 0x000fe2000fffe0ff */
[----:B------:R-:W-:Y:S11]  /*5680*/  @!P2 BRA `(.L_x_84) ;  /* 0x000000000018a947 */ /* 0x000ff60003800000 */
[----:B------:R-:W-:Y:S02]  /*5690*/  LOP3.LUT P2, RZ, R88, 0xff, RZ, 0xc0, !PT ;  /* 0x000000ff58ff7812 */ /* 0x000fe4000784c0ff */
[----:B------:R-:W-:Y:S04]  /*56a0*/  ISETP.NE.U32.AND P0, PT, R14, RZ, PT ;  /* 0x000000ff0e00720c */ /* 0x000fe80003f05070 */
[----:B------:R-:W-:Y:S04]  /*56b0*/  ISETP.NE.AND.EX P0, PT, R15, RZ, PT, P0 ;  /* 0x000000ff0f00720c */ /* 0x000fe80003f05300 */
[----:B------:R-:W-:Y:S03]  /*56c0*/  PLOP3.LUT P0, PT, P0, PT, PT, 0x8, 0x80 ;  /* 0x000000000080781c */ /* 0x000fe6000070e170 */
[----:B------:R-:W-:Y:S11]  /*56d0*/  @P2 FSETP.EQ.AND P0, PT, R49, RZ, PT ;  /* 0x000000ff3100220b */ /* 0x000ff60003f02000 */
[----:B------:R-:W-:Y:S02]  /*56e0*/  @!UPT UIADD3 URZ, UPT, UPT, URZ, URZ, URZ ;  /* 0x000000fffffff290 */ /* 0x000fe4000fffe0ff */
.L_x_84:
[----:B------:R-:W-:Y:S01]  /*56f0*/  ULEA UR4, UR5, UR6, 0x3 ;  /* 0x0000000605047291 */ /* 0x000fe2000f8e18ff */
[----:B------:R-:W-:Y:S02]  /*5700*/  SHF.L.U32 R9, R34, 0x1f, RZ ;  /* 0x0000001f22097819 */ /* 0x000fe400000006ff */
[----:B------:R-:W-:Y:S04]  /*5710*/  ELECT P4, URZ, PT ;  /* 0x0000000000ff782f */ /* 0x000fe80003880000 */
[----:B------:R-:W-:Y:S02]  /*5720*/  PLOP3.LUT P4, PT, P0, P4, PT, 0xf2, 0x2f ;  /* 0x00000000002f781c */ /* 0x000fe40000789e72 */
[----:B------:R-:W1:Y:S11]  /*5730*/  SYNCS.PHASECHK.TRANS64.TRYWAIT P2, [UR4+0x58], R9 ;  /* 0x00005809ff0075a7 */ /* 0x000e760008041104 */
[----:B------:R-:W-:Y:S05]  /*5740*/  @!P4 IADD3 R8, P0, PT, R32, 0x980, RZ ;  /* 0x000009802008c810 */ /* 0x000fea0007f1e0ff */
[----:B--2---:R-:W-:Y:S01]  /*5750*/  @!P4 IMAD.X R2, RZ, RZ, R33, P0 ;  /* 0x000000ffff02c224 */ /* 0x004fe200000e0621 */
[----:B-1----:R-:W-:Y:S07]  /*5760*/  @!P2 BRA `(.L_x_85) ;  /* 0x000000380068a947 */ /* 0x002fee0003800000 */
.L_x_152:
[----:B------:R-:W2:Y:S01]  /*5770*/  LDC.64 R12, c[0x0][0xf18] ;  /* 0x0003c600ff0c7b82 */ /* 0x000ea20000000a00 */
[----:B------:R-:W-:Y:S01]  /*5780*/  @!P4 R2UR UR8, R2 ;  /* 0x000000000208c2ca */ /* 0x000fe200000e0000 */
[----:B------:R-:W-:Y:S01]  /*5790*/  VOTEU.ALL UP1, P4 ;  /* 0x0000000000ff7886 */ /* 0x000fe20002020000 */
[----:B------:R-:W-:Y:S01]  /*57a0*/  @!P4 R2UR UR9, R8 ;  /* 0x000000000809c2ca */ /* 0x000fe200000e0000 */
[----:B------:R-:W-:Y:S01]  /*57b0*/  VOTEU.ALL UP0, P4 ;  /* 0x0000000000ff7886 */ /* 0x000fe20002000000 */
[----:B-1----:R-:W-:Y:S03]  /*57c0*/  @!P4 IMAD.MOV.U32 R0, RZ, RZ, 0x2000 ;  /* 0x00002000ff00c424 */ /* 0x002fe600078e00ff */
[----:B------:R-:W1:Y:S01]  /*57d0*/  @!P1 LDC R2, c[0x0][0xf0c] ;  /* 0x0003c300ff029b82 */ /* 0x000e620000000800 */
[----:B------:R-:W-:Y:S01]  /*57e0*/  UMOV UR18, 0x0 ;  /* 0x0000000000127882 */ /* 0x000fe20000000000 */
[----:B------:R-:W-:Y:S01]  /*57f0*/  UMOV UR19, 0x10000000 ;  /* 0x1000000000137882 */ /* 0x000fe20000000000 */
[----:B------:R-:W-:Y:S01]  /*5800*/  UMOV UR12, UR52 ;  /* 0x00000034000c7c82 */ /* 0x000fe20008000000 */
[----:B------:R-:W-:Y:S01]  /*5810*/  UIADD3 UR7, UPT, UPT, UR5, 0x1, URZ ;  /* 0x0000000105077890 */ /* 0x000fe2000fffe0ff */
[----:B------:R-:W-:Y:S01]  /*5820*/  @P3 SHF.R.U32.HI R29, RZ, 0x10, R21 ;  /* 0x00000010ff1d3819 */ /* 0x000fe20000011615 */
[----:B------:R-:W-:Y:S02]  /*5830*/  VIADD R31, R31, 0x1 ;  /* 0x000000011f1f7836 */ /* 0x000fe40000000000 */
[----:B------:R-:W-:Y:S01]  /*5840*/  IMAD.U32 R9, RZ, RZ, UR8 ;  /* 0x00000008ff097e24 */ /* 0x000fe2000f8e00ff */
[----:B------:R-:W-:Y:S01]  /*5850*/  @!UP1 ULEA UR8, UR5, UR6, 0xd ;  /* 0x0000000605089291 */ /* 0x000fe2000f8e68ff */
[----:B------:R-:W-:Y:S01]  /*5860*/  IMAD.U32 R8, RZ, RZ, UR9 ;  /* 0x00000009ff087e24 */ /* 0x000fe2000f8e00ff */
[----:B------:R-:W-:Y:S02]  /*5870*/  UIADD3 UR9, UPT, UPT, UR4, 0x40, URZ ;  /* 0x0000004004097890 */ /* 0x000fe4000fffe0ff */
[----:B------:R-:W-:Y:S01]  /*5880*/  @!P4 R2UR UR17, R9 ;  /* 0x000000000911c2ca */ /* 0x000fe200000e0000 */
[----:B------:R-:W-:Y:S01]  /*5890*/  @!UP1 UIADD3 UR8, UPT, UPT, UR8, 0x200, URZ ;  /* 0x0000020008089890 */ /* 0x000fe2000fffe0ff */
[----:B------:R-:W-:Y:S01]  /*58a0*/  @!P4 R2UR UR16, R8 ;  /* 0x000000000810c2ca */ /* 0x000fe200000e0000 */
[----:B------:R-:W-:Y:S01]  /*58b0*/  UISETP.NE.AND UP2, UPT, UR7, 0x3, UPT ;  /* 0x000000030700788c */ /* 0x000fe2000bf45270 */
[----:B------:R-:W3:Y:S01]  /*58c0*/  LDC.64 R8, c[0x0][0xf10] ;  /* 0x0003c400ff087b82 */ /* 0x000ee20000000a00 */
[----:B------:R-:W-:Y:S02]  /*58d0*/  UPRMT UR14, UR58, 0x654, UR9 ;  /* 0x000006543a0e7896 */ /* 0x000fe40008000009 */
[----:B------:R-:W-:Y:S02]  /*58e0*/  USEL UR13, UR7, URZ, UP2 ;  /* 0x000000ff070d7287 */ /* 0x000fe40009000000 */
[----:B------:R-:W-:Y:S02]  /*58f0*/  USEL UR7, URZ, 0x1, UP2 ;  /* 0x00000001ff077887 */ /* 0x000fe40009000000 */
[----:B------:R-:W-:Y:S04]  /*5900*/  ULEA UR5, UR13, UR6, 0x3 ;  /* 0x000000060d057291 */ /* 0x000fe8000f8e18ff */
[----:B------:R4:W-:Y:S01]  /*5910*/  @!UP0 UTMALDG.3D [UR8], [UR16], desc[UR18] ;  /* 0x00001208100085b4 */ /* 0x0009e20008011000 */
[----:B------:R5:W-:Y:S01]  /*5920*/  @!P4 SYNCS.ARRIVE.TRANS64.RED.A0TR RZ, [UR4+0x40], R0 ;  /* 0x00004000ffffc9a7 */ /* 0x000be20008300404 */
[----:B------:R-:W-:Y:S04]  /*5930*/  LOP3.LUT R34, R34, UR7, RZ, 0x3c, !PT ;  /* 0x0000000722227c12 */ /* 0x000fe8000f8e3cff */
[----:B------:R-:W-:Y:S01]  /*5940*/  SHF.L.U32 R24, R34, 0x1f, RZ ;  /* 0x0000001f22187819 */ /* 0x000fe200000006ff */
[C---:B---3--:R-:W-:Y:S01]  /*5950*/  @!P1 IMAD.HI.U32 R8, R11.reuse, R8, RZ ;  /* 0x000000080b089227 */ /* 0x048fe200078e00ff */
[----:B--2---:R-:W-:Y:S02]  /*5960*/  @!P1 ISETP.NE.AND P0, PT, R12, 0x1, PT ;  /* 0x000000010c00980c */ /* 0x004fe40003f05270 */
[----:B-1----:R-:W-:Y:S01]  /*5970*/  @!P1 ISETP.NE.AND P2, PT, R2, 0x1, PT ;  /* 0x000000010200980c */ /* 0x002fe20003f45270 */
[----:B------:R-:W-:Y:S01]  /*5980*/  SYNCS.ARRIVE.TRANS64.RED.A1T0 RZ, [UR14], RZ ;  /* 0x000000ffffff79a7 */ /* 0x000fe2000810040e */
[C---:B------:R-:W-:Y:S01]  /*5990*/  @!P1 IMAD.HI.U32 R13, R10.reuse, R13, RZ ;  /* 0x0000000d0a0d9227 */ /* 0x040fe200078e00ff */
[----:B------:R-:W-:Y:S04]  /*59a0*/  @!P1 SHF.R.U32.HI R8, RZ, R9, R8 ;  /* 0x00000009ff089219 */ /* 0x000fe80000011608 */
[----:B------:R-:W-:Y:S01]  /*59b0*/  @!P1 SEL R8, R11, R8, !P2 ;  /* 0x000000080b089207 */ /* 0x000fe20005000000 */
[----:B------:R-:W1:Y:S01]  /*59c0*/  SYNCS.PHASECHK.TRANS64.TRYWAIT P5, [UR5+0x58], R24 ;  /* 0x00005818ff0075a7 */ /* 0x000e6200080a1105 */
[----:B-----5:R-:W2:Y:S02]  /*59d0*/  @!P1 LDC R0, c[0x0][0xf20] ;  /* 0x0003c800ff009b82 */ /* 0x020ea40000000800 */
[----:B--2---:R-:W-:Y:S04]  /*59e0*/  @!P1 SHF.R.U32.HI R0, RZ, R0, R13 ;  /* 0x00000000ff009219 */ /* 0x004fe8000001160d */
[----:B------:R-:W-:Y:S05]  /*59f0*/  @!P1 SEL R9, R10, R0, !P0 ;  /* 0x000000000a099207 */ /* 0x000fea0004000000 */
[----:B------:R-:W-:Y:S02]  /*5a00*/  @!P1 IMAD.IADD R0, R9, 0x1, -R8 ;  /* 0x0000000109009824 */ /* 0x000fe400078e0a08 */
[----:B------:R-:W-:Y:S02]  /*5a10*/  @!P1 IMAD.IADD R8, R8, 0x1, -R9 ;  /* 0x0000000108089824 */ /* 0x000fe400078e0a09 */
[----:B------:R-:W-:Y:S02]  /*5a20*/  @!P1 IMAD R11, R0, R2, R11 ;  /* 0x00000002000b9224 */ /* 0x000fe400078e020b */
[----:B------:R-:W-:Y:S01]  /*5a30*/  @!P1 IMAD R10, R8, R12, R10 ;  /* 0x0000000c080a9224 */ /* 0x000fe200078e020a */
[----:B-1--4-:R-:W-:Y:S06]  /*5a40*/  @!P5 BRA `(.L_x_86) ;  /* 0x0000003400c8d947 */ /* 0x012fec0003800000 */
.L_x_154:
[----:B------:R-:W-:Y:S01]  /*5a50*/  UIADD3 UR9, UPT, UPT, UR5, 0x40, URZ ;  /* 0x0000004005097890 */ /* 0x000fe2000fffe0ff */
[----:B------:R-:W-:Y:S01]  /*5a60*/  @!P4 IADD3 R2, P0, PT, R32, 0x980, RZ ;  /* 0x000009802002c810 */ /* 0x000fe20007f1e0ff */
[----:B------:R-:W-:Y:S01]  /*5a70*/  VOTEU.ALL UP0, P4 ;  /* 0x0000000000ff7886 */ /* 0x000fe20002000000 */
[----:B------:R-:W-:Y:S01]  /*5a80*/  UMOV UR16, 0x0 ;  /* 0x0000000000107882 */ /* 0x000fe20000000000 */
[----:B------:R-:W-:Y:S01]  /*5a90*/  UMOV UR17, 0x10000000 ;  /* 0x1000000000117882 */ /* 0x000fe20000000000 */
[----:B------:R-:W-:Y:S01]  /*5aa0*/  @!P4 R2UR UR7, R2 ;  /* 0x000000000207c2ca */ /* 0x000fe200000e0000 */
[----:B-1----:R-:W-:Y:S01]  /*5ab0*/  @!P4 IMAD.X R0, RZ, RZ, R33, P0 ;  /* 0x000000ffff00c224 */ /* 0x002fe200000e0621 */
[----:B------:R-:W-:Y:S01]  /*5ac0*/  @!UP0 ULEA UR8, UR13, UR6, 0xd ;  /* 0x000000060d088291 */ /* 0x000fe2000f8e68ff */
[----:B------:R-:W-:Y:S01]  /*5ad0*/  ISETP.NE.AND P0, PT, R31, 0x2, PT ;  /* 0x000000021f00780c */ /* 0x000fe20003f05270 */
[----:B------:R-:W-:Y:S01]  /*5ae0*/  @!UP0 UIADD3 UR10, UPT, UPT, UR10, 0x20, URZ ;  /* 0x000000200a0a8890 */ /* 0x000fe2000fffe0ff */
[----:B------:R-:W-:Y:S01]  /*5af0*/  IMAD.IADD R24, R10, 0x1, R86 ;  /* 0x000000010a187824 */ /* 0x000fe200078e0256 */
[----:B------:R-:W-:Y:S01]  /*5b00*/  @!P4 R2UR UR4, R0 ;  /* 0x000000000004c2ca */ /* 0x000fe200000e0000 */
[----:B------:R-:W-:Y:S01]  /*5b10*/  @!UP0 UIADD3 UR8, UPT, UPT, UR8, 0x200, URZ ;  /* 0x0000020008088890 */ /* 0x000fe2000fffe0ff */
[----:B------:R-:W-:Y:S01]  /*5b20*/  IMAD.IADD R0, R11, 0x1, R87 ;  /* 0x000000010b007824 */ /* 0x000fe200078e0257 */
[----:B------:R-:W-:Y:S01]  /*5b30*/  VOTEU.ALL UP0, P4 ;  /* 0x0000000000ff7886 */ /* 0x000fe20002000000 */
[----:B------:R-:W-:Y:S01]  /*5b40*/  UMOV UR12, UR52 ;  /* 0x00000034000c7c82 */ /* 0x000fe20008000000 */
[----:B------:R-:W-:Y:S02]  /*5b50*/  @P3 R2UR UR52, R29 ;  /* 0x000000001d3432ca */ /* 0x000fe400000e0000 */
[----:B------:R-:W-:Y:S01]  /*5b60*/  IMAD.U32 R8, RZ, RZ, UR7 ;  /* 0x00000007ff087e24 */ /* 0x000fe2000f8e00ff */
[----:B------:R-:W-:Y:S02]  /*5b70*/  R2UR UR20, R0 ;  /* 0x00000000001472ca */ /* 0x000fe400000e0000 */
[----:B------:R-:W-:Y:S02]  /*5b80*/  SEL R0, RZ, 0x1, P0 ;  /* 0x00000001ff007807 */ /* 0x000fe40000000000 */
[----:B------:R-:W-:Y:S01]  /*5b90*/  @!P4 R2UR UR14, R8 ;  /* 0x00000000080ec2ca */ /* 0x000fe200000e0000 */
[----:B------:R-:W-:Y:S01]  /*5ba0*/  IMAD.U32 R9, RZ, RZ, UR4 ;  /* 0x00000004ff097e24 */ /* 0x000fe2000f8e00ff */
[----:B------:R-:W-:Y:S01]  /*5bb0*/  UPRMT UR4, UR58, 0x654, UR9 ;  /* 0x000006543a047896 */ /* 0x000fe20008000009 */
[----:B------:R-:W-:Y:S02]  /*5bc0*/  LOP3.LUT R30, R30, R0, RZ, 0x3c, !PT ;  /* 0x000000001e1e7212 */ /* 0x000fe400078e3cff */
[----:B------:R-:W-:Y:S02]  /*5bd0*/  SEL R31, R31, RZ, P0 ;  /* 0x000000ff1f1f7207 */ /* 0x000fe40000000000 */
[----:B------:R-:W-:Y:S11]  /*5be0*/  @!P4 R2UR UR15, R9 ;  /* 0x00000000090fc2ca */ /* 0x000ff600000e0000 */
[----:B------:R-:W-:Y:S02]  /*5bf0*/  @!UPT UIADD3 URZ, UPT, UPT, URZ, URZ, URZ ;  /* 0x000000fffffff290 */ /* 0x000fe4000fffe0ff */
[----:B------:R2:W-:Y:S01]  /*5c00*/  @!UP0 UTMALDG.3D [UR8], [UR14], desc[UR16] ;  /* 0x000010080e0085b4 */ /* 0x0005e20008011000 */
[----:B------:R2:W-:Y:S01]  /*5c10*/  @!P4 SYNCS.ARRIVE.TRANS64.RED.A0TR RZ, [UR5+0x40], R28 ;  /* 0x0000401cffffc9a7 */ /* 0x0005e20008300405 */
[----:B------:R-:W-:Y:S01]  /*5c20*/  SYNCS.ARRIVE.TRANS64.RED.A1T0 RZ, [UR4], RZ ;  /* 0x000000ffffff79a7 */ /* 0x000fe20008100404 */
[----:B------:R-:W-:Y:S04]  /*5c30*/  UIADD3 UR4, UPT, UPT, UR13, 0x1, URZ ;  /* 0x000000010d047890 */ /* 0x000fe8000fffe0ff */
[----:B------:R-:W-:Y:S04]  /*5c40*/  UISETP.NE.AND UP0, UPT, UR4, 0x3, UPT ;  /* 0x000000030400788c */ /* 0x000fe8000bf05270 */
[----:B------:R-:W-:Y:S02]  /*5c50*/  USEL UR7, URZ, 0x1, UP0 ;  /* 0x00000001ff077887 */ /* 0x000fe40008000000 */
[----:B------:R-:W-:Y:S02]  /*5c60*/  USEL UR5, UR4, URZ, UP0 ;  /* 0x000000ff04057287 */ /* 0x000fe40008000000 */
[----:B------:R-:W-:Y:S02]  /*5c70*/  UPLOP3.LUT UP0, UPT, UPT, UPT, UPT, 0x80, 0x8 ;  /* 0x000000000008789c */ /* 0x000fe40003f0f070 */
[----:B------:R-:W-:Y:S01]  /*5c80*/  LOP3.LUT R34, R34, UR7, RZ, 0x3c, !PT ;  /* 0x0000000722227c12 */ /* 0x000fe2000f8e3cff */
[----:B------:R-:W-:Y:S08]  /*5c90*/  @P3 BRA `(.L_x_87) ;  /* 0xfffffff400183947 */ /* 0x000ff0000383ffff */
[----:B------:R-:W-:Y:S01]  /*5ca0*/  UIADD3 UR6, UPT, UPT, UR6, 0x58, URZ ;  /* 0x0000005806067890 */ /* 0x000fe2000fffe0ff */
[----:B------:R-:W-:-:S03]  /*5cb0*/  SHF.L.U32 R2, R34, 0x1f, RZ ;  /* 0x0000001f22027819 */ /* 0x000fc600000006ff */
[----:B------:R-:W-:-:S09]  /*5cc0*/  ULEA UR4, UR5, UR6, 0x3 ;  /* 0x0000000605047291 */ /* 0x000fd2000f8e18ff */
[----:B------:R-:W1:Y:S02]  /*5cd0*/  SYNCS.PHASECHK.TRANS64.TRYWAIT P0, [UR4], R2 ;  /* 0x00000002ff0075a7 */ /* 0x000e640008001104 */
[----:B-1----:R-:W-:Y:S05]  /*5ce0*/  @!P0 BRA `(.L_x_88) ;  /* 0x0000003400388947 */ /* 0x002fea0003800000 */
.L_x_156:
        /* <DEDUP_REMOVED lines=9> */
.L_x_158:
[----:B------:R-:W-:-:S04]  /*5d80*/  UIADD3 UR4, UPT, UPT, UR4, 0x1, URZ ;  /* 0x0000000104047890 */ /* 0x000fc8000fffe0ff */
[----:B------:R-:W-:-:S04]  /*5d90*/  UISETP.NE.AND UP0, UPT, UR4, 0x3, UPT ;  /* 0x000000030400788c */ /* 0x000fc8000bf05270 */
[----:B------:R-:W-:Y:S02]  /*5da0*/  USEL UR5, URZ, 0x1, UP0 ;  /* 0x00000001ff057887 */ /* 0x000fe40008000000 */
[----:B------:R-:W-:-:S04]  /*5db0*/  USEL UR4, UR4, URZ, UP0 ;  /* 0x000000ff04047287 */ /* 0x000fc80008000000 */
[----:B------:R-:W-:Y:S01]  /*5dc0*/  ULEA UR4, UR4, UR6, 0x3 ;  /* 0x0000000604047291 */ /* 0x000fe2000f8e18ff */
[----:B-1----:R-:W-:-:S04]  /*5dd0*/  LOP3.LUT R2, R34, UR5, RZ, 0x3c, !PT ;  /* 0x0000000522027c12 */ /* 0x002fc8000f8e3cff */
[----:B------:R-:W-:Y:S01]  /*5de0*/  SHF.L.U32 R2, R2, 0x1f, RZ ;  /* 0x0000001f02027819 */ /* 0x000fe200000006ff */
[----:B------:R-:W-:-:S07]  /*5df0*/  IMAD.U32 R0, RZ, RZ, UR4 ;  /* 0x00000004ff007e24 */ /* 0x000fce000f8e00ff */
.L_x_90:
[----:B-1----:R1:W3:Y:S02]  /*5e00*/  SYNCS.PHASECHK.TRANS64.TRYWAIT P0, [R0+URZ], R2 ;  /* 0x00000002000075a7 */ /* 0x0022e400080011ff */
[----:B---3--:R-:W-:Y:S05]  /*5e10*/  @!P0 NANOSLEEP.SYNCS 0x989680 ;  /* 0x009896800000895d */ /* 0x008fea0003900000 */
[----:B------:R-:W3:Y:S02]  /*5e20*/  @!P0 SYNCS.PHASECHK.TRANS64 P0, [R0+URZ], R2 ;  /* 0x00000002000085a7 */ /* 0x000ee400080010ff */
[----:B--23--:R-:W-:Y:S05]  /*5e30*/  @P0 EXIT ;  /* 0x000000000000094d */ /* 0x00cfea0003800000 */
[----:B------:R-:W-:Y:S05]  /*5e40*/  BRA `(.L_x_90) ;  /* 0xfffffffc00ec7947 */ /* 0x000fea000383ffff */
.L_x_78:
[----:B------:R-:W-:-:S06]  /*5e50*/  UISETP.GE.AND UP0, UPT, UR14, 0x4, UPT ;  /* 0x000000040e00788c */ /* 0x000fcc000bf06270 */
[----:B------:R-:W-:-:S13]  /*5e60*/  PLOP3.LUT P0, PT, PT, PT, UP0, 0x80, 0x8 ;  /* 0x000000000008781c */ /* 0x000fda0003f0f008 */
[----:B------:R-:W-:Y:S05]  /*5e70*/  @!P0 EXIT ;  /* 0x000000000000894d */ /* 0x000fea0003800000 */
[----:B------:R-:W-:Y:S01]  /*5e80*/  BAR.SYNC.DEFER_BLOCKING 0x6, 0xa0 ;  /* 0x0182800000007b1d */ /* 0x000fe20000010000 */
[C---:B------:R-:W-:Y:S01]  /*5e90*/  IMAD.SHL.U32 R2, R93.reuse, 0x20, RZ ;  /* 0x000000205d027824 */ /* 0x040fe200078e00ff */
[C---:B------:R-:W-:Y:S01]  /*5ea0*/  LOP3.LUT R94, R93.reuse, 0x2, RZ, 0xc0, !PT ;  /* 0x000000025d5e7812 */ /* 0x040fe200078ec0ff */
[C---:B------:R-:W-:Y:S01]  /*5eb0*/  IMAD.SHL.U32 R99, R93.reuse, 0x4, RZ ;  /* 0x000000045d637824 */ /* 0x040fe200078e00ff */
[C---:B------:R-:W-:Y:S01]  /*5ec0*/  LOP3.LUT R100, R93.reuse, 0x60, RZ, 0xc0, !PT ;  /* 0x000000605d647812 */ /* 0x040fe200078ec0ff */
[C---:B------:R-:W-:Y:S01]  /*5ed0*/  IMAD.U32 R46, R93.reuse, 0x10000, RZ ;  /* 0x000100005d2e7824 */ /* 0x040fe200078e00ff */
[----:B------:R-:W-:Y:S02]  /*5ee0*/  UMOV UR37, 0x400 ;  /* 0x0000040000257882 */ /* 0x000fe40000000000 */
[----:B------:R-:W1:Y:S01]  /*5ef0*/  LDC R91, c[0x0][0x370] ;  /* 0x0000dc00ff5b7b82 */ /* 0x000e620000000800 */
[----:B------:R-:W-:Y:S01]  /*5f00*/  ULEA UR37, UR58, UR37, 0x18 ;  /* 0x000000253a257291 */ /* 0x000fe2000f8ec0ff */
[----:B------:R-:W-:Y:S01]  /*5f10*/  LOP3.LUT R3, R2, 0xc0, RZ, 0xc0, !PT ;  /* 0x000000c002037812 */ /* 0x000fe200078ec0ff */
[----:B------:R-:W-:Y:S01]  /*5f20*/  IMAD.MOV.U32 R45, RZ, RZ, RZ ;  /* 0x000000ffff2d7224 */ /* 0x000fe200078e00ff */
[----:B------:R-:W-:Y:S01]  /*5f30*/  LOP3.LUT R93, R93, 0x4, RZ, 0xc0, !PT ;  /* 0x000000045d5d7812 */ /* 0x000fe200078ec0ff */
[----:B------:R-:W-:Y:S01]  /*5f40*/  UIADD3 UR43, UPT, UPT, UR37, 0x200, URZ ;  /* 0x00000200252b7890 */ /* 0x000fe2000fffe0ff */
[----:B------:R-:W-:-:S02]  /*5f50*/  LOP3.LUT R99, R3, 0x18, R99, 0xf8, !PT ;  /* 0x0000001803637812 */ /* 0x000fc400078ef863 */
[----:B------:R-:W-:Y:S01]  /*5f60*/  CS2R R96, SRZ ;  /* 0x0000000000607805 */ /* 0x000fe2000001ff00 */
[----:B------:R-:W2:Y:S01]  /*5f70*/  LDC R42, c[0x0][0xf0c] ;  /* 0x0003c300ff2a7b82 */ /* 0x000ea20000000800 */
[----:B------:R-:W-:Y:S01]  /*5f80*/  LOP3.LUT R46, R46, 0x600000, RZ, 0xc0, !PT ;  /* 0x006000002e2e7812 */ /* 0x000fe200078ec0ff */
[----:B------:R-:W-:Y:S01]  /*5f90*/  IMAD.MOV.U32 R103, RZ, RZ, RZ ;  /* 0x000000ffff677224 */ /* 0x000fe200078e00ff */
[----:B------:R-:W-:Y:S01]  /*5fa0*/  IADD3 R98, PT, PT, -R93, 0x2, RZ ;  /* 0x000000025d627810 */ /* 0x000fe20007ffe1ff */
[----:B------:R-:W-:Y:S01]  /*5fb0*/  IMAD.MOV R94, RZ, RZ, -R94 ;  /* 0x000000ffff5e7224 */ /* 0x000fe200078e0a5e */
[----:B------:R-:W-:Y:S01]  /*5fc0*/  LOP3.LUT R99, R99, 0xf20, R2, 0xf8, !PT ;  /* 0x00000f2063637812 */ /* 0x000fe200078ef802 */
[----:B------:R-:W-:Y:S01]  /*5fd0*/  IMAD.MOV R93, RZ, RZ, -R93 ;  /* 0x000000ffff5d7224 */ /* 0x000fe200078e0a5d */
[----:B------:R-:W3:Y:S01]  /*5fe0*/  LDCU.64 UR54, c[0x0][0x348] ;  /* 0x00006900ff3677ac */ /* 0x000ee20008000a00 */
[----:B------:R-:W4:Y:S01]  /*5ff0*/  LDC R89, c[0x0][0xf20] ;  /* 0x0003c800ff597b82 */ /* 0x000f220000000800 */
[----:B------:R-:W3:Y:S01]  /*6000*/  LDS R0, [UR37+0x110] ;  /* 0x00011025ff007984 */ /* 0x000ee20008000800 */
[----:B------:R-:W-:Y:S01]  /*6010*/  IMAD.SHL.U32 R98, R98, 0x10, RZ ;  /* 0x0000001062627824 */ /* 0x000fe200078e00ff */
[----:B------:R-:W-:Y:S01]  /*6020*/  LEA R99, R99, UR43, 0x1 ;  /* 0x0000002b63637c11 */ /* 0x000fe2000f8e08ff */
[----:B------:R-:W-:Y:S01]  /*6030*/  UMOV UR42, 0x1 ;  /* 0x00000001002a7882 */ /* 0x000fe20000000000 */
[----:B------:R-:W-:Y:S01]  /*6040*/  UMOV UR36, URZ ;  /* 0x000000ff00247c82 */ /* 0x000fe20008000000 */
[----:B------:R-:W1:Y:S02]  /*6050*/  LDCU.64 UR48, c[0x0][0xc88] ;  /* 0x00019100ff3077ac */ /* 0x000e640008000a00 */
[----:B------:R-:W1:Y:S01]  /*6060*/  LDC R41, c[0x0][0xf30] ;  /* 0x0003cc00ff297b82 */ /* 0x000e620000000800 */
[----:B------:R-:W1:Y:S01]  /*6070*/  LDCU.64 UR50, c[0x0][0xc90] ;  /* 0x00019200ff3277ac */ /* 0x000e620008000a00 */
[----:B------:R-:W-:Y:S01]  /*6080*/  UMOV UR41, URZ ;  /* 0x000000ff00297c82 */ /* 0x000fe20008000000 */
[----:B------:R-:W-:-:S05]  /*6090*/  UMOV UR40, URZ ;  /* 0x000000ff00287c82 */ /* 0x000fca0008000000 */
[----:B------:R-:W1:Y:S08]  /*60a0*/  LDC.64 R84, c[0x0][0xf10] ;  /* 0x0003c400ff547b82 */ /* 0x000e700000000a00 */
[----:B------:R-:W1:Y:S08]  /*60b0*/  LDC.64 R38, c[0x0][0xf18] ;  /* 0x0003c600ff267b82 */ /* 0x000e700000000a00 */
[----:B------:R-:W1:Y:S08]  /*60c0*/  LDC.64 R36, c[0x0][0xf28] ;  /* 0x0003ca00ff247b82 */ /* 0x000e700000000a00 */
[----:B------:R-:W1:Y:S01]  /*60d0*/  LDC.64 R82, c[0x0][0xcb0] ;  /* 0x00032c00ff527b82 */ /* 0x000e620000000a00 */
[----:B---3--:R-:W-:-:S07]  /*60e0*/  IMAD.IADD R46, R0, 0x1, R46 ;  /* 0x00000001002e7824 */ /* 0x008fce00078e022e */
[----:B------:R-:W3:Y:S08]  /*60f0*/  LDC.64 R80, c[0x0][0xca8] ;  /* 0x00032a00ff507b82 */ /* 0x000ef00000000a00 */
[----:B--2-4-:R-:W1:Y:S02]  /*6100*/  LDC R90, c[0x0][0x374] ;  /* 0x0000dd00ff5a7b82 */ /* 0x014e640000000800 */
.L_x_121:
[C---:B------:R-:W-:Y:S02]  /*6110*/  LEA R0, R103.reuse, UR37, 0x3 ;  /* 0x0000002567007c11 */ /* 0x040fe4000f8e18ff */
[----:B------:R-:W-:Y:S02]  /*6120*/  SHF.L.U32 R2, R96, 0x1f, RZ ;  /* 0x0000001f60027819 */ /* 0x000fe400000006ff */
[----:B------:R-:W-:Y:S02]  /*6130*/  LEA R16, R103, UR37, 0x4 ;  /* 0x0000002567107c11 */ /* 0x000fe4000f8e20ff */
[----:B------:R-:W2:Y:S02]  /*6140*/  SYNCS.PHASECHK.TRANS64.TRYWAIT P0, [R0+URZ+0x80], R2 ;  /* 0x00008002000075a7 */ /* 0x000ea400080011ff */
[----:B--2---:R-:W-:Y:S05]  /*6150*/  @!P0 BRA `(.L_x_91) ;  /* 0x00000030004c8947 */ /* 0x004fea0003800000 */
.L_x_159:
[----:B------:R-:W4:Y:S01]  /*6160*/  LDC.64 R10, c[0x0][0xf10] ;  /* 0x0003c400ff0a7b82 */ /* 0x000f220000000a00 */
[----:B------:R-:W3:Y:S01]  /*6170*/  LDS.128 R16, [R16+0xf0] ;  /* 0x0000f00010107984 */ /* 0x000ee20000000c00 */
[----:B-1----:R-:W-:Y:S01]  /*6180*/  ISETP.NE.AND P1, PT, R41, 0x1, PT ;  /* 0x000000012900780c */ /* 0x002fe20003f25270 */
[----:B--2---:R-:W-:Y:S01]  /*6190*/  VIADD R0, R0, 0x90 ;  /* 0x0000009000007836 */ /* 0x004fe20000000000 */
[----:B------:R-:W-:Y:S04]  /*61a0*/  ISETP.GE.AND P0, PT, R40, 0x1, PT ;  /* 0x000000012800780c */ /* 0x000fe80003f06270 */
[----:B------:R-:W1:Y:S01]  /*61b0*/  LDC.64 R8, c[0x0][0xf18] ;  /* 0x0003c600ff087b82 */ /* 0x000e620000000a00 */
[----:B------:R-:W-:Y:S01]  /*61c0*/  PRMT R0, RZ, 0x654, R0 ;  /* 0x00000654ff007816 */ /* 0x000fe20000000000 */
[----:B------:R-:W-:Y:S01]  /*61d0*/  @!PT LDS RZ, [RZ] ;  /* 0x00000000fffff984 */ /* 0x000fe20000000800 */
[----:B------:R-:W-:Y:S01]  /*61e0*/  @!PT LDS RZ, [RZ] ;  /* 0x00000000fffff984 */ /* 0x000fe20000000800 */
[----:B------:R-:W-:Y:S01]  /*61f0*/  @!PT LDS RZ, [RZ] ;  /* 0x00000000fffff984 */ /* 0x000fe20000000800 */
[----:B------:R-:W-:Y:S01]  /*6200*/  @!PT LDS RZ, [RZ] ;  /* 0x00000000fffff984 */ /* 0x000fe20000000800 */
[----:B------:R2:W-:Y:S06]  /*6210*/  MEMBAR.ALL.CTA ;  /* 0x0000000000007992 */ /* 0x0005ec0000008000 */
[----:B--2---:R-:W2:Y:S01]  /*6220*/  FENCE.VIEW.ASYNC.S ;  /* 0x00000000000073c6 */ /* 0x004ea20000000000 */
[----:B------:R-:W1:Y:S08]  /*6230*/  @!P1 LDC R12, c[0x0][0xf20] ;  /* 0x0003c800ff0c9b82 */ /* 0x000e700000000800 */
[----:B------:R-:W1:Y:S01]  /*6240*/  @!P1 LDC R7, c[0x0][0xf0c] ;  /* 0x0003c300ff079b82 */ /* 0x000e620000000800 */
[----:B--2---:R2:W-:Y:S01]  /*6250*/  SYNCS.ARRIVE.TRANS64.RED.A1T0 RZ, [R0+URZ], RZ ;  /* 0x000000ff00ff79a7 */ /* 0x0045e200081004ff */
[----:B---3--:R-:W-:Y:S04]  /*6260*/  LOP3.LUT P4, RZ, R18, 0x1, RZ, 0xc0, !PT ;  /* 0x0000000112ff7812 */ /* 0x008fe8000788c0ff */
[----:B------:R-:W-:Y:S09]  /*6270*/  P2R R101, PR, RZ, 0x10 ;  /* 0x00000010ff657803 */ /* 0x000ff20000000000 */
[----:B------:R-:W-:Y:S02]  /*6280*/  @P4 MOV R44, R16 ;  /* 0x00000010002c4202 */ /* 0x000fe40000000f00 */
[----:B------:R-:W-:Y:S01]  /*6290*/  @P4 LOP3.LUT R43, R17, 0xffff, RZ, 0xc0, !PT ;  /* 0x0000ffff112b4812 */ /* 0x000fe200078ec0ff */
[----:B--2-4-:R-:W-:Y:S06]  /*62a0*/  @!P0 BRA `(.L_x_92) ;  /* 0x0000000000a48947 */ /* 0x014fec0003800000 */
[----:B------:R-:W-:Y:S01]  /*62b0*/  IMAD.HI.U32 R0, R90, R39, RZ ;  /* 0x000000275a007227 */ /* 0x000fe200078e00ff */
[----:B------:R-:W-:Y:S02]  /*62c0*/  ISETP.NE.AND P0, PT, R38, 0x1, PT ;  /* 0x000000012600780c */ /* 0x000fe40003f05270 */
[----:B------:R-:W-:Y:S01]  /*62d0*/  ISETP.NE.AND P2, PT, R40, 0x1, PT ;  /* 0x000000012800780c */ /* 0x000fe20003f45270 */
[----:B------:R-:W-:Y:S01]  /*62e0*/  IMAD.HI.U32 R4, R91, R84, RZ ;  /* 0x000000545b047227 */ /* 0x000fe200078e00ff */
[----:B------:R-:W-:Y:S02]  /*62f0*/  SHF.R.U32.HI R0, RZ, R89, R0 ;  /* 0x00000059ff007219 */ /* 0x000fe40000011600 */
[----:B------:R-:W-:Y:S01]  /*6300*/  ISETP.NE.AND P3, PT, R42, 0x1, PT ;  /* 0x000000012a00780c */ /* 0x000fe20003f65270 */
[----:B------:R-:W-:Y:S01]  /*6310*/  IMAD.HI.U32 R6, R43, R39, RZ ;  /* 0x000000272b067227 */ /* 0x000fe200078e00ff */
[-C--:B------:R-:W-:Y:S02]  /*6320*/  SHF.R.U32.HI R4, RZ, R85.reuse, R4 ;  /* 0x00000055ff047219 */ /* 0x080fe40000011604 */
        /* <DEDUP_REMOVED lines=14> */
[C---:B------:R-:W-:Y:S03]  /*6410*/  IMAD.HI.U32 R0, R3.reuse, R36, RZ ;  /* 0x0000002403007227 */ /* 0x040fe600078e00ff */
[C---:B------:R-:W-:Y:S02]  /*6420*/  ISETP.GE.OR P0, PT, R2.reuse, R5, P0 ;  /* 0x000000050200720c */ /* 0x040fe40000706670 */
[----:B------:R-:W-:Y:S04]  /*6430*/  SHF.R.U32.HI R0, RZ, R37, R0 ;  /* 0x00000025ff007219 */ /* 0x000fe80000011600 */
[C---:B------:R-:W-:Y:S05]  /*6440*/  SEL R6, R3.reuse, R0, !P2 ;  /* 0x0000000003067207 */ /* 0x040fea0005000000 */
        /* <DEDUP_REMOVED lines=14> */
[----:B------:R-:W-:Y:S07]  /*6530*/  IMAD R43, R3, R38, R43 ;  /* 0x00000026032b7224 */ /* 0x000fee00078e022b */
.L_x_92:
[----:B------:R-:W-:Y:S01]  /*6540*/  @!P1 IMAD.HI.U32 R0, R44, R10, RZ ;  /* 0x0000000a2c009227 */ /* 0x000fe200078e00ff */
[----:B-1----:R-:W-:Y:S01]  /*6550*/  @!P1 ISETP.NE.AND P0, PT, R8, 0x1, PT ;  /* 0x000000010800980c */ /* 0x002fe20003f05270 */
[----:B------:R-:W-:Y:S01]  /*6560*/  ULOP3.LUT UP0, URZ, UR43, 0x1b0, URZ, 0xc0, !UPT ;  /* 0x000001b02bff7892 */ /* 0x000fe2000f80c0ff */
[----:B------:R-:W-:Y:S01]  /*6570*/  @!P1 ISETP.NE.AND P2, PT, R7, 0x1, PT ;  /* 0x000000010700980c */ /* 0x000fe20003f45270 */
[----:B------:R-:W-:Y:S01]  /*6580*/  @!P1 IMAD.HI.U32 R2, R43, R9, RZ ;  /* 0x000000092b029227 */ /* 0x000fe200078e00ff */
[----:B------:R-:W-:Y:S01]  /*6590*/  @!P1 SHF.R.U32.HI R0, RZ, R11, R0 ;  /* 0x0000000bff009219 */ /* 0x000fe20000011600 */
[----:B------:R-:W-:Y:S01]  /*65a0*/  USHF.L.U32 UR46, UR20, 0x7, URZ ;  /* 0x00000007142e7899 */ /* 0x000fe200080006ff */
[----:B------:R-:W-:Y:S01]  /*65b0*/  R2UR UR4, R24 ;  /* 0x00000000180472ca */ /* 0x000fe200000e0000 */
[----:B------:R-:W-:Y:S01]  /*65c0*/  VIADD R103, R103, 0x1 ;  /* 0x0000000167677836 */ /* 0x000fe20000000000 */
[----:B------:R-:W-:Y:S02]  /*65d0*/  @!P1 SHF.R.U32.HI R2, RZ, R12, R2 ;  /* 0x0000000cff029219 */ /* 0x000fe40000011602 */
[----:B------:R-:W-:Y:S02]  /*65e0*/  @!P1 SEL R3, R44, R0, !P2 ;  /* 0x000000002c039207 */ /* 0x000fe40005000000 */
[----:B------:R-:W-:Y:S02]  /*65f0*/  @!P1 SEL R2, R43, R2, !P0 ;  /* 0x000000022b029207 */ /* 0x000fe40004000000 */
[----:B------:R-:W-:Y:S03]  /*6600*/  @P4 SHF.R.U32.HI R95, RZ, 0x10, R17 ;  /* 0x00000010ff5f4819 */ /* 0x000fe60000011611 */
[----:B------:R-:W-:Y:S02]  /*6610*/  @!P1 IMAD.IADD R0, R2, 0x1, -R3 ;  /* 0x0000000102009824 */ /* 0x000fe400078e0a03 */
[----:B------:R-:W-:Y:S01]  /*6620*/  @!P1 IMAD.IADD R2, R3, 0x1, -R2 ;  /* 0x0000000103029824 */ /* 0x000fe200078e0a02 */
[----:B------:R-:W-:Y:S01]  /*6630*/  USHF.L.U32 UR45, UR4, 0x6, URZ ;  /* 0x00000006042d7899 */ /* 0x000fe200080006ff */
[----:B------:R-:W-:Y:S02]  /*6640*/  @!P1 IMAD R44, R0, R7, R44 ;  /* 0x00000007002c9224 */ /* 0x000fe400078e022c */
[----:B------:R-:W-:Y:S01]  /*6650*/  @!P1 IMAD R43, R2, R8, R43 ;  /* 0x00000008022b9224 */ /* 0x000fe200078e022b */
[----:B------:R-:W-:Y:S08]  /*6660*/  BRA.U !UP0, `(.L_x_93) ;  /* 0x00000001087c7547 */ /* 0x000ff0000b800000 */
[----:B------:R-:W1:Y:S01]  /*6670*/  LDCU.64 UR8, c[0x4][0x80] ;  /* 0x01001000ff0877ac */ /* 0x000e620008000a00 */
[----:B------:R-:W-:Y:S01]  /*6680*/  MOV R2, 0x0 ;  /* 0x0000000000027802 */ /* 0x000fe20000000f00 */
[----:B------:R-:W-:Y:S02]  /*6690*/  HFMA2 R12, -RZ, RZ, 0, 5.9604644775390625e-08 ;  /* 0x00000001ff0c7431 */ /* 0x000fe400000001ff */
[----:B------:R-:W-:Y:S01]  /*66a0*/  IMAD.MOV.U32 R8, RZ, RZ, 0x70 ;  /* 0x00000070ff087424 */ /* 0x000fe200078e00ff */
[----:B------:R2:W3:Y:S01]  /*66b0*/  LDC.64 R14, c[0x4][R2] ;  /* 0x01000000020e7b82 */ /* 0x0004e20000000a00 */
[----:B------:R-:W4:Y:S01]  /*66c0*/  LDCU.64 UR6, c[0x4][0x88] ;  /* 0x01001100ff0677ac */ /* 0x000f220008000a00 */
[----:B------:R-:W-:Y:S01]  /*66d0*/  IMAD.MOV.U32 R13, RZ, RZ, RZ ;  /* 0x000000ffff0d7224 */ /* 0x000fe200078e00ff */
[----:B------:R-:W2:Y:S01]  /*66e0*/  LDCU.64 UR4, c[0x4][0x8] ;  /* 0x01000100ff0477ac */ /* 0x000ea20008000a00 */
[----:B-1----:R-:W-:Y:S01]  /*66f0*/  MOV R5, UR9 ;  /* 0x0000000900057c02 */ /* 0x002fe20008000f00 */
[----:B------:R-:W-:Y:S01]  /*6700*/  IMAD.U32 R4, RZ, RZ, UR8 ;  /* 0x00000008ff047e24 */ /* 0x000fe2000f8e00ff */
[----:B----4-:R-:W-:Y:S01]  /*6710*/  MOV R7, UR7 ;  /* 0x0000000700077c02 */ /* 0x010fe20008000f00 */
[----:B------:R-:W-:Y:S01]  /*6720*/  IMAD.U32 R6, RZ, RZ, UR6 ;  /* 0x00000006ff067e24 */ /* 0x000fe2000f8e00ff */
[----:B--2---:R-:W-:Y:S01]  /*6730*/  MOV R11, UR5 ;  /* 0x00000005000b7c02 */ /* 0x004fe20008000f00 */
[----:B------:R-:W-:Y:S02]  /*6740*/  IMAD.U32 R10, RZ, RZ, UR4 ;  /* 0x00000004ff0a7e24 */ /* 0x000fe4000f8e00ff */
[----:B------:R-:W-:Y:S07]  /*6750*/  LEPC R20, `(.L_x_94) ;  /* 0x000000001014794e */ /* 0x000fee0000000000 */
[----:B---3-5:R-:W-:Y:S05]  /*6760*/  CALL.ABS.NOINC R14 ;  /* 0x000000000e007343 */ /* 0x028fea0003c00000 */
.L_x_94:
[----:B------:R-:W1:Y:S01]  /*6770*/  LDCU.64 UR8, c[0x4][0x80] ;  /* 0x01001000ff0877ac */ /* 0x000e620008000a00 */
[----:B------:R-:W2:Y:S01]  /*6780*/  LDC.64 R2, c[0x4][R2] ;  /* 0x0100000002027b82 */ /* 0x000ea20000000a00 */
[----:B------:R-:W-:Y:S02]  /*6790*/  HFMA2 R12, -RZ, RZ, 0, 5.9604644775390625e-08 ;  /* 0x00000001ff0c7431 */ /* 0x000fe400000001ff */
[----:B------:R-:W-:Y:S02]  /*67a0*/  IMAD.MOV.U32 R8, RZ, RZ, 0x70 ;  /* 0x00000070ff087424 */ /* 0x000fe400078e00ff */
[----:B------:R-:W-:Y:S01]  /*67b0*/  IMAD.MOV.U32 R13, RZ, RZ, RZ ;  /* 0x000000ffff0d7224 */ /* 0x000fe200078e00ff */
[----:B------:R-:W3:Y:S01]  /*67c0*/  LDCU.64 UR6, c[0x4][0x88] ;  /* 0x01001100ff0677ac */ /* 0x000ee20008000a00 */
[----:B------:R-:W4:Y:S01]  /*67d0*/  LDCU.64 UR4, c[0x4][0x8] ;  /* 0x01000100ff0477ac */ /* 0x000f220008000a00 */
[----:B-1----:R-:W-:Y:S02]  /*67e0*/  MOV R4, UR8 ;  /* 0x0000000800047c02 */ /* 0x002fe40008000f00 */
[----:B------:R-:W-:Y:S02]  /*67f0*/  MOV R5, UR9 ;  /* 0x0000000900057c02 */ /* 0x000fe40008000f00 */
[----:B---3--:R-:W-:Y:S01]  /*6800*/  MOV R7, UR7 ;  /* 0x0000000700077c02 */ /* 0x008fe20008000f00 */
[----:B------:R-:W-:Y:S01]  /*6810*/  IMAD.U32 R6, RZ, RZ, UR6 ;  /* 0x00000006ff067e24 */ /* 0x000fe2000f8e00ff */
[----:B----4-:R-:W-:Y:S01]  /*6820*/  MOV R11, UR5 ;  /* 0x00000005000b7c02 */ /* 0x010fe20008000f00 */
[----:B------:R-:W-:Y:S02]  /*6830*/  IMAD.U32 R10, RZ, RZ, UR4 ;  /* 0x00000004ff0a7e24 */ /* 0x000fe4000f8e00ff */
[----:B------:R-:W-:Y:S07]  /*6840*/  LEPC R20, `(.L_x_93) ;  /* 0x000000001014794e */ /* 0x000fee0000000000 */
[----:B--2---:R-:W-:Y:S05]  /*6850*/  CALL.ABS.NOINC R2 ;  /* 0x0000000002007343 */ /* 0x004fea0003c00000 */
.L_x_93:
[----:B------:R-:W-:Y:S01]  /*6860*/  ISETP.NE.U32.AND P4, PT, R82, RZ, PT ;  /* 0x000000ff5200720c */ /* 0x000fe20003f85070 */
[----:B------:R-:W-:Y:S01]  /*6870*/  UISETP.NE.AND UP2, UPT, UR53, URZ, UPT ;  /* 0x000000ff3500728c */ /* 0x000fe2000bf45270 */
[----:B------:R-:W-:Y:S01]  /*6880*/  ISETP.NE.U32.AND P2, PT, RZ, UR48, PT ;  /* 0x00000030ff007c0c */ /* 0x000fe2000bf45070 */
[----:B------:R-:W-:Y:S01]  /*6890*/  UISETP.NE.U32.AND UP1, UPT, UR50, URZ, UPT ;  /* 0x000000ff3200728c */ /* 0x000fe2000bf25070 */
[----:B------:R-:W-:Y:S01]  /*68a0*/  ISETP.NE.AND.EX P4, PT, R83, RZ, PT, P4 ;  /* 0x000000ff5300720c */ /* 0x000fe20003f85340 */
[----:B------:R-:W-:Y:S01]  /*68b0*/  UPLOP3.LUT UP0, UPT, UPT, UPT, UPT, 0x40, 0x4 ;  /* 0x000000000004789c */ /* 0x000fe20003f0e870 */
[----:B------:R-:W-:Y:S01]  /*68c0*/  ISETP.NE.AND.EX P2, PT, RZ, UR49, PT, P2 ;  /* 0x00000031ff007c0c */ /* 0x000fe2000bf45320 */
[----:B------:R-:W-:Y:S01]  /*68d0*/  UISETP.NE.AND.EX UP1, UPT, UR51, URZ, UPT, UP1 ;  /* 0x000000ff3300728c */ /* 0x000fe2000bf25310 */
[----:B------:R-:W-:Y:S04]  /*68e0*/  PLOP3.LUT P1, PT, PT, PT, UP2, 0x80, 0x8 ;  /* 0x000000000008781c */ /* 0x000fe80003f2f028 */
[----:B------:R-:W-:Y:S06]  /*68f0*/  @UP2 UPLOP3.LUT UP0, UPT, UPT, UPT, UP1, 0x80, 0x8 ;  /* 0x000000000008289c */ /* 0x000fec0003f0f010 */
[----:B------:R-:W-:Y:S01]  /*6900*/  PLOP3.LUT P0, PT, PT, PT, UP0, 0x80, 0x8 ;  /* 0x000000000008781c */ /* 0x000fe20003f0f008 */
[----:B------:R-:W-:Y:S01]  /*6910*/  @!UPT UIADD3 URZ, UPT, UPT, URZ, URZ, URZ ;  /* 0x000000fffffff290 */ /* 0x000fe2000fffe0ff */
[----:B------:R-:W-:Y:S11]  /*6920*/  BRA.U !UP1, `(.L_x_95) ;  /* 0x0000000109387547 */ /* 0x000ff6000b800000 */
[----:B------:R-:W-:Y:S01]  /*6930*/  UISETP.NE.U32.AND UP0, UPT, UR48, URZ, UPT ;  /* 0x000000ff3000728c */ /* 0x000fe2000bf05070 */
[----:B------:R-:W-:Y:S02]  /*6940*/  HFMA2 R0, -RZ, RZ, 0, 5.9604644775390625e-08 ;  /* 0x00000001ff007431 */ /* 0x000fe400000001ff */
[----:B------:R-:W-:Y:S01]  /*6950*/  IMAD.MOV.U32 R88, RZ, RZ, 0x1 ;  /* 0x00000001ff587424 */ /* 0x000fe200078e00ff */
[----:B------:R-:W-:Y:S06]  /*6960*/  UISETP.NE.AND.EX UP0, UPT, UR49, URZ, UPT, UP0 ;  /* 0x000000ff3100728c */ /* 0x000fec000bf05300 */
[----:B------:R-:W-:Y:S05]  /*6970*/  PLOP3.LUT P3, PT, PT, PT, UP0, 0x80, 0x8 ;  /* 0x000000000008781c */ /* 0x000fea0003f6f008 */
[----:B------:R-:W1:Y:S01]  /*6980*/  @UP0 LDCU.64 UR4, c[0x0][0xc88] ;  /* 0x00019100ff0407ac */ /* 0x000e620008000a00 */
[----:B------:R-:W-:Y:S07]  /*6990*/  @UP0 UIMAD UR6, UR52, UR50, URZ ;  /* 0x00000032340602a4 */ /* 0x000fee000f8e02ff */
[----:B------:R-:W-:Y:S01]  /*69a0*/  @!P3 PRMT R88, R0, 0x7610, R88 ;  /* 0x000076100058b816 */ /* 0x000fe20000000058 */
[----:B-1----:R-:W-:Y:S06]  /*69b0*/  @UP0 UIMAD.WIDE UR4, UR6, 0x4, UR4 ;  /* 0x00000004060408a5 */ /* 0x002fec000f8e0204 */
[----:B------:R-:W-:Y:S01]  /*69c0*/  IMAD.U32 R2, RZ, RZ, UR4 ;  /* 0x00000004ff027e24 */ /* 0x000fe2000f8e00ff */
[----:B------:R-:W-:Y:S04]  /*69d0*/  MOV R3, UR5 ;  /* 0x0000000500037c02 */ /* 0x000fe80008000f00 */
[----:B------:R-:W1:Y:S01]  /*69e0*/  @!UP0 LDCU UR4, c[0x0][0xc80] ;  /* 0x00019000ff0487ac */ /* 0x000e620008000800 */
[----:B-----5:R2:W5:Y:S02]  /*69f0*/  @P3 LDG.E R49, desc[UR56][R2.64] ;  /* 0x0000003802313981 */ /* 0x020564000c1e1900 */
[----:B-12---:R-:W-:Y:S02]  /*6a00*/  @!P3 IMAD.U32 R49, RZ, RZ, UR4 ;  /* 0x00000004ff31be24 */ /* 0x006fe4000f8e00ff */
.L_x_95:
[----:B------:R-:W-:Y:S05]  /*6a10*/  @!P4 BRA `(.L_x_96) ;  /* 0x000000000020c947 */ /* 0x000fea0003800000 */
[----:B------:R-:W-:Y:S04]  /*6a20*/  ISETP.NE.U32.AND P3, PT, R80, RZ, PT ;  /* 0x000000ff5000720c */ /* 0x000fe80003f65070 */
[----:B------:R-:W-:Y:S11]  /*6a30*/  ISETP.NE.AND.EX P3, PT, R81, RZ, PT, P3 ;  /* 0x000000ff5100720c */ /* 0x000ff60003f65330 */
[----:B------:R-:W-:Y:S02]  /*6a40*/  @!UPT UIADD3 URZ, UPT, UPT, URZ, URZ, URZ ;  /* 0x000000fffffff290 */ /* 0x000fe4000fffe0ff */
[----:B------:R-:W1:Y:S01]  /*6a50*/  @P3 LDC.64 R2, c[0x0][0xca8] ;  /* 0x00032a00ff023b82 */ /* 0x000e620000000a00 */
[----:B------:R-:W-:Y:S04]  /*6a60*/  @P3 IMAD R0, R82, UR52, RZ ;  /* 0x0000003452003c24 */ /* 0x000fe8000f8e02ff */
[----:B-1----:R-:W-:Y:S05]  /*6a70*/  @P3 IMAD.WIDE R2, R0, 0x4, R2 ;  /* 0x0000000400023825 */ /* 0x002fea00078e0202 */
[----:B-----5:R1:W5:Y:S02]  /*6a80*/  @P3 LDG.E R47, desc[UR56][R2.64] ;  /* 0x00000038022f3981 */ /* 0x020364000c1e1900 */
[----:B-1----:R-:W2:Y:S02]  /*6a90*/  @!P3 LDC R47, c[0x0][0xca0] ;  /* 0x00032800ff2fbb82 */ /* 0x002ea40000000800 */
.L_x_96:
[----:B-----5:R-:W-:Y:S01]  /*6aa0*/  FSETP.NEU.AND P3, PT, R49, RZ, PT ;  /* 0x000000ff3100720b */ /* 0x020fe20003f6d000 */
[----:B------:R-:W-:Y:S01]  /*6ab0*/  ULOP3.LUT UR4, UR42, 0x1, URZ, 0x3c, !UPT ;  /* 0x000000012a047892 */ /* 0x000fe2000f8e3cff */
[----:B------:R-:W-:Y:S01]  /*6ac0*/  SEL R4, RZ, 0xffffffff, P2 ;  /* 0xffffffffff047807 */ /* 0x000fe20001000000 */
[----:B------:R-:W-:Y:S01]  /*6ad0*/  IMAD.U32 R72, RZ, RZ, UR36 ;  /* 0x00000024ff487e24 */ /* 0x000fe2000f8e00ff */
[----:B------:R-:W-:Y:S01]  /*6ae0*/  @P1 LOP3.LUT P2, RZ, R88, 0xff, RZ, 0xc0, !PT ;  /* 0x000000ff58ff1812 */ /* 0x000fe2000784c0ff */
[----:B------:R-:W-:Y:S01]  /*6af0*/  IMAD.SHL.U32 R106, R94, 0x10, RZ ;  /* 0x000000105e6a7824 */ /* 0x000fe200078e00ff */
[----:B------:R-:W-:Y:S01]  /*6b00*/  @P1 SEL R0, RZ, 0xffffffff, P3 ;  /* 0xffffffffff001807 */ /* 0x000fe20001800000 */
[----:B------:R-:W-:Y:S01]  /*6b10*/  IMAD.U32 R107, RZ, RZ, UR4 ;  /* 0x00000004ff6b7e24 */ /* 0x000fe2000f8e00ff */
[----:B------:R-:W-:Y:S01]  /*6b20*/  LEA R73, R45, UR37, 0x3 ;  /* 0x000000252d497c11 */ /* 0x000fe2000f8e18ff */
[----:B------:R-:W-:Y:S01]  /*6b30*/  IMAD.SHL.U32 R72, R72, 0x2000, RZ ;  /* 0x0000200048487824 */ /* 0x000fe200078e00ff */
[----:B------:R-:W-:Y:S01]  /*6b40*/  @P0 SEL R0, R4, R0, !P2 ;  /* 0x0000000004000207 */ /* 0x000fe20005000000 */
[----:B------:R-:W-:Y:S01]  /*6b50*/  IMAD.SHL.U32 R105, R93, 0x10, RZ ;  /* 0x000000105d697824 */ /* 0x000fe200078e00ff */
[----:B------:R-:W-:Y:S01]  /*6b60*/  PLOP3.LUT P2, PT, PT, PT, UP1, 0x80, 0x8 ;  /* 0x000000000008781c */ /* 0x000fe20003f4f018 */
[----:B------:R-:W-:Y:S01]  /*6b70*/  IMAD.IADD R67, R99, 0x1, R72 ;  /* 0x0000000163437824 */ /* 0x000fe200078e0248 */
[----:B------:R-:W-:Y:S01]  /*6b80*/  @P1 LOP3.LUT R0, R0, 0x1, RZ, 0xc0, !PT ;  /* 0x0000000100001812 */ /* 0x000fe200078ec0ff */
[----:B------:R-:W-:Y:S01]  /*6b90*/  BSSY B1, `(.L_x_97) ;  /* 0x0000039000017945 */ /* 0x000fe20003800000 */
[----:B------:R-:W-:Y:S01]  /*6ba0*/  LOP3.LUT P4, R102, R88, 0xff, RZ, 0xc0, !PT ;  /* 0x000000ff58667812 */ /* 0x000fe2000788c0ff */
[----:B------:R-:W-:Y:S01]  /*6bb0*/  IMAD.IADD R66, R67, 0x1, R106 ;  /* 0x0000000143427824 */ /* 0x000fe200078e026a */
[----:B------:R-:W-:Y:S01]  /*6bc0*/  ISETP.NE.U32.OR P5, PT, R0, 0x1, !P1 ;  /* 0x000000010000780c */ /* 0x000fe20004fa5470 */
[----:B------:R-:W-:Y:S01]  /*6bd0*/  IMAD.U32 R0, RZ, RZ, UR36 ;  /* 0x00000024ff007e24 */ /* 0x000fe2000f8e00ff */
[----:B------:R-:W-:Y:S01]  /*6be0*/  SEL R3, RZ, 0xffffffff, P3 ;  /* 0xffffffffff037807 */ /* 0x000fe20001800000 */
[----:B------:R-:W-:Y:S01]  /*6bf0*/  IMAD.MOV.U32 R75, RZ, RZ, 0x1 ;  /* 0x00000001ff4b7424 */ /* 0x000fe200078e00ff */
[----:B------:R-:W-:Y:S01]  /*6c00*/  P2R R104, PR, RZ, 0x20 ;  /* 0x00000020ff687803 */ /* 0x000fe20000000000 */
[----:B------:R-:W-:Y:S01]  /*6c10*/  IMAD R48, R45, 0x40, R46 ;  /* 0x000000402d307824 */ /* 0x000fe200078e022e */
[----:B------:R-:W-:Y:S01]  /*6c20*/  LEA R0, R0, UR37, 0x3 ;  /* 0x0000002500007c11 */ /* 0x000fe2000f8e18ff */
[----:B------:R-:W-:Y:S01]  /*6c30*/  IMAD.U32 R74, RZ, RZ, UR36 ;  /* 0x00000024ff4a7e24 */ /* 0x000fe2000f8e00ff */
[----:B------:R-:W-:Y:S02]  /*6c40*/  @P2 SEL R3, R4, R3, !P4 ;  /* 0x0000000304032207 */ /* 0x000fe40006000000 */
[----:B------:R-:W-:Y:S02]  /*6c50*/  CS2R R78, SRZ ;  /* 0x00000000004e7805 */ /* 0x000fe4000001ff00 */
[----:B------:R-:W-:Y:S02]  /*6c60*/  CS2R R76, SRZ ;  /* 0x00000000004c7805 */ /* 0x000fe4000001ff00 */
[----:B------:R-:W-:Y:S02]  /*6c70*/  CS2R R70, SRZ ;  /* 0x0000000000467805 */ /* 0x000fe4000001ff00 */
[----:B------:R-:W-:Y:S02]  /*6c80*/  LOP3.LUT R3, R3, 0x1, RZ, 0xc0, !PT ;  /* 0x0000000103037812 */ /* 0x000fe400078ec0ff */
[----:B------:R-:W-:Y:S02]  /*6c90*/  CS2R R68, SRZ ;  /* 0x0000000000447805 */ /* 0x000fe4000001ff00 */
[----:B------:R-:W-:Y:S02]  /*6ca0*/  @P5 SHF.L.U32 R2, R107, 0x1f, RZ ;  /* 0x0000001f6b025819 */ /* 0x000fe400000006ff */
[----:B------:R-:W-:Y:S02]  /*6cb0*/  CS2R R62, SRZ ;  /* 0x00000000003e7805 */ /* 0x000fe4000001ff00 */
[----:B------:R-:W-:Y:S02]  /*6cc0*/  ISETP.NE.U32.AND P2, PT, R3, 0x1, PT ;  /* 0x000000010300780c */ /* 0x000fe40003f45070 */
[----:B------:R-:W-:Y:S01]  /*6cd0*/  CS2R R60, SRZ ;  /* 0x00000000003c7805 */ /* 0x000fe2000001ff00 */
[----:B------:R1:W3:Y:S01]  /*6ce0*/  @P5 SYNCS.PHASECHK.TRANS64.TRYWAIT P1, [R0+URZ+0x40], R2 ;  /* 0x00004002000055a7 */ /* 0x0002e200080211ff */
[----:B------:R-:W-:Y:S02]  /*6cf0*/  CS2R R58, SRZ ;  /* 0x00000000003a7805 */ /* 0x000fe4000001ff00 */
[----:B------:R-:W-:Y:S02]  /*6d00*/  P2R R108, PR, RZ, 0x4 ;  /* 0x00000004ff6c7803 */ /* 0x000fe40000000000 */
[----:B------:R-:W-:Y:S01]  /*6d10*/  CS2R R56, SRZ ;  /* 0x0000000000387805 */ /* 0x000fe2000001ff00 */
[----:B------:R-:W-:Y:S02]  /*6d20*/  IMAD.IADD R65, R67, 0x1, R105 ;  /* 0x0000000143417824 */ /* 0x000fe400078e0269 */
[----:B------:R-:W-:Y:S01]  /*6d30*/  IMAD.IADD R64, R98, 0x1, R66 ;  /* 0x0000000162407824 */ /* 0x000fe200078e0242 */
[----:B-1----:R-:W-:Y:S04]  /*6d40*/  SHF.L.U32 R2, R97, 0x1f, RZ ;  /* 0x0000001f61027819 */ /* 0x002fe800000006ff */
[----:B------:R1:W4:Y:S01]  /*6d50*/  SYNCS.PHASECHK.TRANS64.TRYWAIT P0, [R73+URZ+0xa0], R2 ;  /* 0x0000a002490075a7 */ /* 0x00032200080011ff */
[----:B---3--:R-:W-:Y:S01]  /*6d60*/  @P5 SEL R75, RZ, 0x1, !P1 ;  /* 0x00000001ff4b5807 */ /* 0x008fe20004800000 */
[----:B-1----:R-:W-:Y:S06]  /*6d70*/  @!P5 BRA `(.L_x_98) ;  /* 0x000000000068d947 */ /* 0x002fec0003800000 */
[----:B------:R-:W-:Y:S01]  /*6d80*/  ISETP.NE.AND P1, PT, R75, RZ, PT ;  /* 0x000000ff4b00720c */ /* 0x000fe20003f25270 */
[----:B------:R-:W-:Y:S01]  /*6d90*/  BSSY B0, `(.L_x_99) ;  /* 0x000000d000007945 */ /* 0x000fe20003800000 */
[----:B------:R-:W-:Y:S02]  /*6da0*/  CS2R R58, SRZ ;  /* 0x00000000003a7805 */ /* 0x000fe4000001ff00 */
[----:B------:R-:W-:Y:S02]  /*6db0*/  CS2R R56, SRZ ;  /* 0x0000000000387805 */ /* 0x000fe4000001ff00 */
[----:B------:R-:W-:Y:S02]  /*6dc0*/  CS2R R62, SRZ ;  /* 0x00000000003e7805 */ /* 0x000fe4000001ff00 */
[----:B------:R-:W-:Y:S02]  /*6dd0*/  CS2R R60, SRZ ;  /* 0x00000000003c7805 */ /* 0x000fe4000001ff00 */
[----:B------:R-:W-:Y:S02]  /*6de0*/  CS2R R70, SRZ ;  /* 0x0000000000467805 */ /* 0x000fe4000001ff00 */
[----:B------:R-:W-:Y:S02]  /*6df0*/  CS2R R68, SRZ ;  /* 0x0000000000447805 */ /* 0x000fe4000001ff00 */
[----:B------:R-:W-:Y:S02]  /*6e00*/  CS2R R78, SRZ ;  /* 0x00000000004e7805 */ /* 0x000fe4000001ff00 */
[----:B------:R-:W-:Y:S01]  /*6e10*/  CS2R R76, SRZ ;  /* 0x00000000004c7805 */ /* 0x000fe2000001ff00 */
[----:B------:R-:W-:Y:S06]  /*6e20*/  @P1 BRA `(.L_x_100) ;  /* 0x00000000000c1947 */ /* 0x000fec0003800000 */
[----:B------:R-:W-:Y:S04]  /*6e30*/  SHF.L.U32 R3, R107, 0x1f, RZ ;  /* 0x0000001f6b037819 */ /* 0x000fe800000006ff */
[----:B------:R-:W1:Y:S02]  /*6e40*/  SYNCS.PHASECHK.TRANS64.TRYWAIT P1, [R0+URZ+0x40], R3 ;  /* 0x00004003000075a7 */ /* 0x000e6400080211ff */
[----:B-1----:R-:W-:Y:S05]  /*6e50*/  @!P1 BRA `(.L_x_101) ;  /* 0x0000002400209947 */ /* 0x002fea0003800000 */
.L_x_100:
[----:B------:R-:W-:Y:S05]  /*6e60*/  BSYNC B0 ;  /* 0x0000000000007941 */ /* 0x000fea0003800000 */
.L_x_99:
[----:B------:R-:W-:Y:S01]  /*6e70*/  ISETP.NE.AND P1, PT, R108, RZ, PT ;  /* 0x000000ff6c00720c */ /* 0x000fe20003f25270 */
[----:B------:R-:W-:Y:S04]  /*6e80*/  UIADD3 UR4, UPT, UPT, UR36, 0x1, URZ ;  /* 0x0000000124047890 */ /* 0x000fe8000fffe0ff */
[----:B------:R-:W-:Y:S04]  /*6e90*/  UISETP.NE.AND UP0, UPT, UR4, 0x3, UPT ;  /* 0x000000030400788c */ /* 0x000fe8000bf05270 */
[----:B------:R-:W-:Y:S02]  /*6ea0*/  USEL UR5, URZ, 0x1, UP0 ;  /* 0x00000001ff057887 */ /* 0x000fe40008000000 */
[----:B------:R-:W-:Y:S02]  /*6eb0*/  USEL UR4, UR4, URZ, UP0 ;  /* 0x000000ff04047287 */ /* 0x000fe40008000000 */
[----:B------:R3:W1:Y:S02]  /*6ec0*/  @P1 LDS.128 R56, [R67] ;  /* 0x0000000043381984 */ /* 0x0006640000000c00 */
[----:B------:R-:W-:Y:S02]  /*6ed0*/  LOP3.LUT R107, R107, UR5, RZ, 0x3c, !PT ;  /* 0x000000056b6b7c12 */ /* 0x000fe4000f8e3cff */
[----:B------:R3:W1:Y:S01]  /*6ee0*/  @P1 LDS.128 R60, [R66+0x10] ;  /* 0x00001000423c1984 */ /* 0x0006620000000c00 */
[----:B------:R-:W-:Y:S03]  /*6ef0*/  IMAD.U32 R74, RZ, RZ, UR4 ;  /* 0x00000004ff4a7e24 */ /* 0x000fe6000f8e00ff */
[----:B------:R3:W1:Y:S04]  /*6f00*/  @P1 LDS.128 R68, [R65+0x20] ;  /* 0x0000200041441984 */ /* 0x0006680000000c00 */
[----:B------:R3:W1:Y:S02]  /*6f10*/  @P1 LDS.128 R76, [R64+0x10] ;  /* 0x00001000404c1984 */ /* 0x0006640000000c00 */
.L_x_98:
[----:B------:R-:W-:Y:S05]  /*6f20*/  BSYNC B1 ;  /* 0x0000000000017941 */ /* 0x000fea0003800000 */
.L_x_97:
[----:B-1----:R-:W-:Y:S04]  /*6f30*/  SHF.R.U32.HI R0, RZ, 0x15, R48 ;  /* 0x00000015ff007819 */ /* 0x002fe80000011630 */
[----:B------:R-:W-:Y:S01]  /*6f40*/  LOP3.LUT P1, RZ, R0, 0x3, R92, 0x48, !PT ;  /* 0x0000000300ff7812 */ /* 0x000fe2000782485c */
[----:B------:R-:W-:Y:S01]  /*6f50*/  @!UPT UIADD3 URZ, UPT, UPT, URZ, URZ, URZ ;  /* 0x000000fffffff290 */ /* 0x000fe2000fffe0ff */
[----:B----4-:R-:W-:Y:S11]  /*6f60*/  @P0 BRA `(.L_x_102) ;  /* 0x0000000000080947 */ /* 0x010ff60003800000 */
[----:B------:R-:W1:Y:S02]  /*6f70*/  SYNCS.PHASECHK.TRANS64.TRYWAIT P0, [R73+URZ+0xa0], R2 ;  /* 0x0000a002490075a7 */ /* 0x000e6400080011ff */
[----:B-1----:R-:W-:Y:S05]  /*6f80*/  @!P0 BRA `(.L_x_103) ;  /* 0x0000002000e88947 */ /* 0x002fea0003800000 */
.L_x_102:
[----:B------:R-:W-:Y:S05]  /*6f90*/  @!P1 BRA `(.L_x_104) ;  /* 0x0000000000409947 */ /* 0x000fea0003800000 */
[----:B------:R-:W4:Y:S01]  /*6fa0*/  LDCU.64 UR8, c[0x4][0x70] ;  /* 0x01000e00ff0877ac */ /* 0x000f220008000a00 */
[----:B------:R-:W-:Y:S01]  /*6fb0*/  MOV R3, 0x0 ;  /* 0x0000000000037802 */ /* 0x000fe20000000f00 */
[----:B------:R-:W-:Y:S02]  /*6fc0*/  HFMA2 R12, -RZ, RZ, 0, 5.9604644775390625e-08 ;  /* 0x00000001ff0c7431 */ /* 0x000fe400000001ff */
[----:B------:R-:W-:Y:S02]  /*6fd0*/  IMAD.MOV.U32 R8, RZ, RZ, 0x192 ;  /* 0x00000192ff087424 */ /* 0x000fe400078e00ff */
[----:B------:R-:W-:Y:S01]  /*6fe0*/  IMAD.MOV.U32 R13, RZ, RZ, RZ ;  /* 0x000000ffff0d7224 */ /* 0x000fe200078e00ff */
[----:B------:R-:W5:Y:S01]  /*6ff0*/  LDCU.64 UR6, c[0x4][0x78] ;  /* 0x01000f00ff0677ac */ /* 0x000f620008000a00 */
[----:B-1----:R-:W1:Y:S01]  /*7000*/  LDC.64 R2, c[0x4][R3] ;  /* 0x0100000003027b82 */ /* 0x002e620000000a00 */
[----:B------:R-:W2:Y:S01]  /*7010*/  LDCU.64 UR4, c[0x4][0x10] ;  /* 0x01000200ff0477ac */ /* 0x000ea20008000a00 */
[----:B----4-:R-:W-:Y:S01]  /*7020*/  MOV R5, UR9 ;  /* 0x0000000900057c02 */ /* 0x010fe20008000f00 */
[----:B------:R-:W-:Y:S01]  /*7030*/  IMAD.U32 R4, RZ, RZ, UR8 ;  /* 0x00000008ff047e24 */ /* 0x000fe2000f8e00ff */
[----:B-----5:R-:W-:Y:S01]  /*7040*/  MOV R7, UR7 ;  /* 0x0000000700077c02 */ /* 0x020fe20008000f00 */
[----:B------:R-:W-:Y:S01]  /*7050*/  IMAD.U32 R6, RZ, RZ, UR6 ;  /* 0x00000006ff067e24 */ /* 0x000fe2000f8e00ff */
[----:B--2---:R-:W-:Y:S01]  /*7060*/  MOV R11, UR5 ;  /* 0x00000005000b7c02 */ /* 0x004fe20008000f00 */
[----:B------:R-:W-:Y:S02]  /*7070*/  IMAD.U32 R10, RZ, RZ, UR4 ;  /* 0x00000004ff0a7e24 */ /* 0x000fe4000f8e00ff */
[----:B------:R-:W-:Y:S07]  /*7080*/  LEPC R20, `(.L_x_104) ;  /* 0x000000001014794e */ /* 0x000fee0000000000 */
[----:B-1-3--:R-:W-:Y:S05]  /*7090*/  CALL.ABS.NOINC R2 ;  /* 0x0000000002007343 */ /* 0x00afea0003c00000 */
.L_x_104:
[----:B------:R-:W-:Y:S01]  /*70a0*/  SHF.L.U32 R50, R56, 0x10, RZ ;  /* 0x0000001038327819 */ /* 0x000fe200000006ff */
[----:B------:R-:W-:Y:S05]  /*70b0*/  WARPSYNC.ALL ;  /* 0x0000000000007948 */ /* 0x000fea0003800000 */
[----:B------:R-:W-:Y:S01]  /*70c0*/  R2UR UR4, R48 ;  /* 0x00000000300472ca */ /* 0x000fe200000e0000 */
[----:B------:R-:W-:Y:S01]  /*70d0*/  BSSY.RECONVERGENT B0, `(.L_x_105) ;  /* 0x0000085000007945 */ /* 0x000fe20003800200 */
[----:B------:R-:W-:Y:S02]  /*70e0*/  LOP3.LUT R51, R56, 0xffff0000, RZ, 0xc0, !PT ;  /* 0xffff000038337812 */ /* 0x000fe400078ec0ff */
[----:B------:R-:W-:Y:S02]  /*70f0*/  SHF.L.U32 R52, R57, 0x10, RZ ;  /* 0x0000001039347819 */ /* 0x000fe400000006ff */
[----:B------:R-:W-:Y:S07]  /*7100*/  ISETP.NE.AND P0, PT, R100, RZ, PT ;  /* 0x000000ff6400720c */ /* 0x000fee0003f05270 */
[----:B------:R-:W2:Y:S02]  /*7110*/  LDTM.x32 R4, tmem[UR4] ;  /* 0x00000004000479ee */ /* 0x000ea400082c0000 */
[C---:B--2---:R-:W-:Y:S01]  /*7120*/  FMUL R0, R47.reuse, R4 ;  /* 0x000000042f007220 */ /* 0x044fe20000400000 */
[C---:B-1----:R-:W-:Y:S01]  /*7130*/  FMUL R2, R47.reuse, R5 ;  /* 0x000000052f027220 */ /* 0x042fe20000400000 */
[C---:B------:R-:W-:Y:S01]  /*7140*/  FMUL R4, R47.reuse, R8 ;  /* 0x000000082f047220 */ /* 0x040fe20000400000 */
[C---:B------:R-:W-:Y:S01]  /*7150*/  FMUL R3, R47.reuse, R6 ;  /* 0x000000062f037220 */ /* 0x040fe20000400000 */
[C---:B------:R-:W-:Y:S01]  /*7160*/  FMUL R5, R47.reuse, R9 ;  /* 0x000000092f057220 */ /* 0x040fe20000400000 */
[C---:B------:R-:W-:Y:S01]  /*7170*/  FMUL R8, R47.reuse, R12 ;  /* 0x0000000c2f087220 */ /* 0x040fe20000400000 */
[C---:B------:R-:W-:Y:S01]  /*7180*/  FMUL R6, R47.reuse, R10 ;  /* 0x0000000a2f067220 */ /* 0x040fe20000400000 */
[C---:B------:R-:W-:Y:S01]  /*7190*/  FMUL R9, R47.reuse, R13 ;  /* 0x0000000d2f097220 */ /* 0x040fe20000400000 */
[----:B------:R-:W-:Y:S01]  /*71a0*/  FMUL R12, R47, R16 ;  /* 0x000000102f0c7220 */ /* 0x000fe20000400000 */
[----:B------:R-:W-:Y:S01]  /*71b0*/  FFMA R0, R49, R50, R0 ;  /* 0x0000003231007223 */ /* 0x000fe20000000000 */
[C---:B------:R-:W-:Y:S01]  /*71c0*/  FMUL R10, R47.reuse, R14 ;  /* 0x0000000e2f0a7220 */ /* 0x040fe20000400000 */
[C---:B------:R-:W-:Y:S01]  /*71d0*/  FMUL R13, R47.reuse, R17 ;  /* 0x000000112f0d7220 */ /* 0x040fe20000400000 */
[----:B------:R-:W-:Y:S01]  /*71e0*/  FMUL R16, R47, R20 ;  /* 0x000000142f107220 */ /* 0x000fe20000400000 */
[----:B------:R-:W-:Y:S01]  /*71f0*/  FFMA R2, R49, R51, R2 ;  /* 0x0000003331027223 */ /* 0x000fe20000000002 */
[C---:B------:R-:W-:Y:S01]  /*7200*/  FMUL R14, R47.reuse, R18 ;  /* 0x000000122f0e7220 */ /* 0x040fe20000400000 */
[C---:B------:R-:W-:Y:S01]  /*7210*/  FMUL R17, R47.reuse, R21 ;  /* 0x000000152f117220 */ /* 0x040fe20000400000 */
[C---:B------:R-:W-:Y:S01]  /*7220*/  FMUL R20, R47.reuse, R24 ;  /* 0x000000182f147220 */ /* 0x040fe20000400000 */
[C---:B------:R-:W-:Y:S01]  /*7230*/  FMUL R18, R47.reuse, R22 ;  /* 0x000000162f127220 */ /* 0x040fe20000400000 */
[C---:B------:R-:W-:Y:S01]  /*7240*/  FMUL R21, R47.reuse, R25 ;  /* 0x000000192f157220 */ /* 0x040fe20000400000 */
[C---:B------:R-:W-:Y:S01]  /*7250*/  FMUL R24, R47.reuse, R28 ;  /* 0x0000001c2f187220 */ /* 0x040fe20000400000 */
[C---:B------:R-:W-:Y:S01]  /*7260*/  FMUL R22, R47.reuse, R26 ;  /* 0x0000001a2f167220 */ /* 0x040fe20000400000 */
[C---:B------:R-:W-:Y:S01]  /*7270*/  FMUL R25, R47.reuse, R29 ;  /* 0x0000001d2f197220 */ /* 0x040fe20000400000 */
[----:B------:R-:W-:Y:S01]  /*7280*/  FMUL R28, R47, R32 ;  /* 0x000000202f1c7220 */ /* 0x000fe20000400000 */
[----:B------:R-:W-:Y:S01]  /*7290*/  LOP3.LUT R32, R57, 0xffff0000, RZ, 0xc0, !PT ;  /* 0xffff000039207812 */ /* 0x000fe200078ec0ff */
[C---:B------:R-:W-:Y:S01]  /*72a0*/  FMUL R26, R47.reuse, R30 ;  /* 0x0000001e2f1a7220 */ /* 0x040fe20000400000 */
[----:B------:R-:W-:Y:S01]  /*72b0*/  FMUL R29, R47, R33 ;  /* 0x000000212f1d7220 */ /* 0x000fe20000400000 */
[----:B------:R-:W-:Y:S01]  /*72c0*/  SHF.L.U32 R33, R58, 0x10, RZ ;  /* 0x000000103a217819 */ /* 0x000fe200000006ff */
[----:B------:R-:W-:Y:S01]  /*72d0*/  FFMA R3, R49, R52, R3 ;  /* 0x0000003431037223 */ /* 0x000fe20000000003 */
[----:B------:R-:W-:Y:S01]  /*72e0*/  F2FP.BF16.F32.PACK_AB R52, R2, R0 ;  /* 0x000000000234723e */ /* 0x000fe200000010ff */
[----:B------:R-:W-:Y:S01]  /*72f0*/  FMUL R7, R47, R7 ;  /* 0x000000072f077220 */ /* 0x000fe20000400000 */
[----:B------:R-:W-:Y:S01]  /*7300*/  SHF.L.U32 R0, R59, 0x10, RZ ;  /* 0x000000103b007819 */ /* 0x000fe200000006ff */
[----:B------:R-:W-:Y:S01]  /*7310*/  FMUL R30, R47, R34 ;  /* 0x000000222f1e7220 */ /* 0x000fe20000400000 */
[----:B------:R-:W-:Y:S01]  /*7320*/  LOP3.LUT R34, R58, 0xffff0000, RZ, 0xc0, !PT ;  /* 0xffff00003a227812 */ /* 0x000fe200078ec0ff */
[----:B------:R-:W-:Y:S01]  /*7330*/  FFMA R7, R49, R32, R7 ;  /* 0x0000002031077223 */ /* 0x000fe20000000007 */
[----:B------:R-:W-:Y:S01]  /*7340*/  LOP3.LUT R2, R59, 0xffff0000, RZ, 0xc0, !PT ;  /* 0xffff00003b027812 */ /* 0x000fe200078ec0ff */
[----:B------:R-:W-:Y:S01]  /*7350*/  FFMA R4, R49, R33, R4 ;  /* 0x0000002131047223 */ /* 0x000fe20000000004 */
[----:B------:R-:W-:Y:S01]  /*7360*/  FMUL R11, R47, R11 ;  /* 0x0000000b2f0b7220 */ /* 0x000fe20000400000 */
[----:B------:R-:W-:Y:S01]  /*7370*/  FFMA R5, R49, R34, R5 ;  /* 0x0000002231057223 */ /* 0x000fe20000000005 */
[----:B------:R-:W-:Y:S01]  /*7380*/  F2FP.BF16.F32.PACK_AB R53, R7, R3 ;  /* 0x000000030735723e */ /* 0x000fe200000010ff */
[C---:B------:R-:W-:Y:S01]  /*7390*/  FFMA R6, R49.reuse, R0, R6 ;  /* 0x0000000031067223 */ /* 0x040fe20000000006 */
[C---:B------:R-:W-:Y:S01]  /*73a0*/  SHF.L.U32 R0, R60.reuse, 0x10, RZ ;  /* 0x000000103c007819 */ /* 0x040fe200000006ff */
[----:B------:R-:W-:Y:S01]  /*73b0*/  FFMA R11, R49, R2, R11 ;  /* 0x00000002310b7223 */ /* 0x000fe2000000000b */
[----:B------:R-:W-:Y:S01]  /*73c0*/  LOP3.LUT R2, R60, 0xffff0000, RZ, 0xc0, !PT ;  /* 0xffff00003c027812 */ /* 0x000fe200078ec0ff */
[----:B------:R-:W-:Y:S01]  /*73d0*/  FMUL R15, R47, R15 ;  /* 0x0000000f2f0f7220 */ /* 0x000fe20000400000 */
[----:B------:R-:W-:Y:S01]  /*73e0*/  SHF.L.U32 R3, R61, 0x10, RZ ;  /* 0x000000103d037819 */ /* 0x000fe200000006ff */
[----:B------:R-:W-:Y:S01]  /*73f0*/  FFMA R8, R49, R0, R8 ;  /* 0x0000000031087223 */ /* 0x000fe20000000008 */
[----:B------:R-:W-:Y:S01]  /*7400*/  LOP3.LUT R0, R61, 0xffff0000, RZ, 0xc0, !PT ;  /* 0xffff00003d007812 */ /* 0x000fe200078ec0ff */
[C---:B------:R-:W-:Y:S01]  /*7410*/  FFMA R9, R49.reuse, R2, R9 ;  /* 0x0000000231097223 */ /* 0x040fe20000000009 */
[C---:B------:R-:W-:Y:S01]  /*7420*/  SHF.L.U32 R2, R62.reuse, 0x10, RZ ;  /* 0x000000103e027819 */ /* 0x040fe200000006ff */
[----:B------:R-:W-:Y:S01]  /*7430*/  FFMA R10, R49, R3, R10 ;  /* 0x00000003310a7223 */ /* 0x000fe2000000000a */
[----:B------:R-:W-:Y:S01]  /*7440*/  SHF.L.U32 R3, R63, 0x10, RZ ;  /* 0x000000103f037819 */ /* 0x000fe200000006ff */
[C---:B------:R-:W-:Y:S01]  /*7450*/  FFMA R15, R49.reuse, R0, R15 ;  /* 0x00000000310f7223 */ /* 0x040fe2000000000f */
[----:B------:R-:W-:Y:S01]  /*7460*/  LOP3.LUT R0, R62, 0xffff0000, RZ, 0xc0, !PT ;  /* 0xffff00003e007812 */ /* 0x000fe200078ec0ff */
[----:B------:R-:W-:Y:S01]  /*7470*/  FFMA R12, R49, R2, R12 ;  /* 0x00000002310c7223 */ /* 0x000fe2000000000c */
[C---:B------:R-:W-:Y:S01]  /*7480*/  SHF.L.U32 R2, R68.reuse, 0x10, RZ ;  /* 0x0000001044027819 */ /* 0x040fe200000006ff */
[----:B------:R-:W-:Y:S01]  /*7490*/  FMUL R19, R47, R19 ;  /* 0x000000132f137220 */ /* 0x000fe20000400000 */
[----:B------:R-:W-:Y:S01]  /*74a0*/  F2FP.BF16.F32.PACK_AB R54, R5, R4 ;  /* 0x000000040536723e */ /* 0x000fe200000010ff */
[----:B------:R-:W-:Y:S01]  /*74b0*/  FFMA R13, R49, R0, R13 ;  /* 0x00000000310d7223 */ /* 0x000fe2000000000d */
[----:B------:R-:W-:Y:S01]  /*74c0*/  LOP3.LUT R0, R63, 0xffff0000, RZ, 0xc0, !PT ;  /* 0xffff00003f007812 */ /* 0x000fe200078ec0ff */
[----:B------:R-:W-:Y:S01]  /*74d0*/  FFMA R14, R49, R3, R14 ;  /* 0x00000003310e7223 */ /* 0x000fe2000000000e */
[----:B------:R-:W-:Y:S01]  /*74e0*/  LOP3.LUT R3, R68, 0xffff0000, RZ, 0xc0, !PT ;  /* 0xffff000044037812 */ /* 0x000fe200078ec0ff */
[----:B------:R-:W-:Y:S01]  /*74f0*/  FMUL R23, R47, R23 ;  /* 0x000000172f177220 */ /* 0x000fe20000400000 */
[----:B------:R-:W-:Y:S01]  /*7500*/  F2FP.BF16.F32.PACK_AB R55, R11, R6 ;  /* 0x000000060b37723e */ /* 0x000fe200000010ff */
[----:B------:R-:W-:Y:S01]  /*7510*/  FFMA R19, R49, R0, R19 ;  /* 0x0000000031137223 */ /* 0x000fe20000000013 */
[----:B------:R-:W-:Y:S01]  /*7520*/  SHF.L.U32 R0, R69, 0x10, RZ ;  /* 0x0000001045007819 */ /* 0x000fe200000006ff */
[----:B------:R-:W-:Y:S01]  /*7530*/  FFMA R16, R49, R2, R16 ;  /* 0x0000000231107223 */ /* 0x000fe20000000010 */
[----:B------:R-:W-:Y:S01]  /*7540*/  LOP3.LUT R2, R69, 0xffff0000, RZ, 0xc0, !PT ;  /* 0xffff000045027812 */ /* 0x000fe200078ec0ff */
[----:B------:R-:W-:Y:S01]  /*7550*/  FFMA R17, R49, R3, R17 ;  /* 0x0000000331117223 */ /* 0x000fe20000000011 */
[----:B------:R-:W-:Y:S01]  /*7560*/  SHF.L.U32 R3, R71, 0x10, RZ ;  /* 0x0000001047037819 */ /* 0x000fe200000006ff */
[----:B------:R-:W-:Y:S01]  /*7570*/  FFMA R18, R49, R0, R18 ;  /* 0x0000000031127223 */ /* 0x000fe20000000012 */
[C---:B------:R-:W-:Y:S01]  /*7580*/  SHF.L.U32 R0, R70.reuse, 0x10, RZ ;  /* 0x0000001046007819 */ /* 0x040fe200000006ff */
[----:B------:R1:W-:Y:S01]  /*7590*/  STS.128 [R67], R52 ;  /* 0x0000003443007388 */ /* 0x0003e20000000c00 */
[----:B------:R-:W-:Y:S01]  /*75a0*/  F2FP.BF16.F32.PACK_AB R8, R9, R8 ;  /* 0x000000080908723e */ /* 0x000fe200000010ff */
[C---:B------:R-:W-:Y:S01]  /*75b0*/  FFMA R23, R49.reuse, R2, R23 ;  /* 0x0000000231177223 */ /* 0x040fe20000000017 */
[----:B------:R-:W-:Y:S01]  /*75c0*/  LOP3.LUT R2, R70, 0xffff0000, RZ, 0xc0, !PT ;  /* 0xffff000046027812 */ /* 0x000fe200078ec0ff */
[----:B------:R-:W-:Y:S01]  /*75d0*/  FFMA R20, R49, R0, R20 ;  /* 0x0000000031147223 */ /* 0x000fe20000000014 */
[----:B------:R-:W-:Y:S01]  /*75e0*/  LOP3.LUT R0, R71, 0xffff0000, RZ, 0xc0, !PT ;  /* 0xffff000047007812 */ /* 0x000fe200078ec0ff */
[----:B------:R-:W-:Y:S01]  /*75f0*/  FMUL R27, R47, R27 ;  /* 0x0000001b2f1b7220 */ /* 0x000fe20000400000 */
[----:B------:R-:W-:Y:S01]  /*7600*/  F2FP.BF16.F32.PACK_AB R9, R15, R10 ;  /* 0x0000000a0f09723e */ /* 0x000fe200000010ff */
[C---:B------:R-:W-:Y:S01]  /*7610*/  FFMA R21, R49.reuse, R2, R21 ;  /* 0x0000000231157223 */ /* 0x040fe20000000015 */
[C---:B------:R-:W-:Y:S01]  /*7620*/  FFMA R22, R49.reuse, R3, R22 ;  /* 0x0000000331167223 */ /* 0x040fe20000000016 */
[----:B------:R-:W-:Y:S01]  /*7630*/  FFMA R27, R49, R0, R27 ;  /* 0x00000000311b7223 */ /* 0x000fe2000000001b */
[C---:B------:R-:W-:Y:S01]  /*7640*/  SHF.L.U32 R2, R76.reuse, 0x10, RZ ;  /* 0x000000104c027819 */ /* 0x040fe200000006ff */
[C---:B------:R-:W-:Y:S01]  /*7650*/  FMUL R31, R47.reuse, R31 ;  /* 0x0000001f2f1f7220 */ /* 0x040fe20000400000 */
[----:B------:R-:W-:Y:S01]  /*7660*/  LOP3.LUT R0, R76, 0xffff0000, RZ, 0xc0, !PT ;  /* 0xffff00004c007812 */ /* 0x000fe200078ec0ff */
[----:B------:R-:W-:Y:S01]  /*7670*/  FMUL R35, R47, R35 ;  /* 0x000000232f237220 */ /* 0x000fe20000400000 */
[----:B------:R-:W-:Y:S01]  /*7680*/  SHF.L.U32 R3, R77, 0x10, RZ ;  /* 0x000000104d037819 */ /* 0x000fe200000006ff */
[----:B------:R-:W-:Y:S01]  /*7690*/  FFMA R24, R49, R2, R24 ;  /* 0x0000000231187223 */ /* 0x000fe20000000018 */
[----:B------:R-:W-:Y:S01]  /*76a0*/  F2FP.BF16.F32.PACK_AB R10, R13, R12 ;  /* 0x0000000c0d0a723e */ /* 0x000fe200000010ff */
[----:B------:R-:W-:Y:S01]  /*76b0*/  FFMA R25, R49, R0, R25 ;  /* 0x0000000031197223 */ /* 0x000fe20000000019 */
[----:B------:R-:W-:Y:S01]  /*76c0*/  F2FP.BF16.F32.PACK_AB R11, R19, R14 ;  /* 0x0000000e130b723e */ /* 0x000fe200000010ff */
[----:B------:R-:W-:Y:S01]  /*76d0*/  FFMA R26, R49, R3, R26 ;  /* 0x00000003311a7223 */ /* 0x000fe2000000001a */
[----:B------:R-:W-:Y:S02]  /*76e0*/  LOP3.LUT R0, R77, 0xffff0000, RZ, 0xc0, !PT ;  /* 0xffff00004d007812 */ /* 0x000fe400078ec0ff */
[C---:B------:R-:W-:Y:S01]  /*76f0*/  SHF.L.U32 R2, R78.reuse, 0x10, RZ ;  /* 0x000000104e027819 */ /* 0x040fe200000006ff */
[----:B------:R1:W-:Y:S01]  /*7700*/  STS.128 [R66+0x10], R8 ;  /* 0x0000100842007388 */ /* 0x0003e20000000c00 */
[----:B------:R-:W-:Y:S01]  /*7710*/  LOP3.LUT R3, R78, 0xffff0000, RZ, 0xc0, !PT ;  /* 0xffff00004e037812 */ /* 0x000fe200078ec0ff */
[----:B------:R-:W-:Y:S01]  /*7720*/  FFMA R31, R49, R0, R31 ;  /* 0x00000000311f7223 */ /* 0x000fe2000000001f */
[----:B------:R-:W-:Y:S01]  /*7730*/  SHF.L.U32 R4, R79, 0x10, RZ ;  /* 0x000000104f047819 */ /* 0x000fe200000006ff */
[----:B------:R-:W-:Y:S01]  /*7740*/  FFMA R28, R49, R2, R28 ;  /* 0x00000002311c7223 */ /* 0x000fe2000000001c */
[----:B------:R-:W-:Y:S01]  /*7750*/  F2FP.BF16.F32.PACK_AB R16, R17, R16 ;  /* 0x000000101110723e */ /* 0x000fe200000010ff */
[----:B------:R-:W-:Y:S01]  /*7760*/  FFMA R29, R49, R3, R29 ;  /* 0x00000003311d7223 */ /* 0x000fe2000000001d */
[----:B------:R-:W-:Y:S01]  /*7770*/  LOP3.LUT R5, R79, 0xffff0000, RZ, 0xc0, !PT ;  /* 0xffff00004f057812 */ /* 0x000fe200078ec0ff */
[----:B------:R-:W-:Y:S01]  /*7780*/  FFMA R30, R49, R4, R30 ;  /* 0x00000004311e7223 */ /* 0x000fe2000000001e */
[----:B------:R-:W-:Y:S02]  /*7790*/  F2FP.BF16.F32.PACK_AB R17, R23, R18 ;  /* 0x000000121711723e */ /* 0x000fe400000010ff */
[----:B------:R-:W-:Y:S01]  /*77a0*/  F2FP.BF16.F32.PACK_AB R18, R21, R20 ;  /* 0x000000141512723e */ /* 0x000fe200000010ff */
[----:B------:R-:W-:Y:S01]  /*77b0*/  FFMA R35, R49, R5, R35 ;  /* 0x0000000531237223 */ /* 0x000fe20000000023 */
[----:B------:R-:W-:Y:S02]  /*77c0*/  F2FP.BF16.F32.PACK_AB R19, R27, R22 ;  /* 0x000000161b13723e */ /* 0x000fe400000010ff */
[----:B------:R-:W-:Y:S02]  /*77d0*/  F2FP.BF16.F32.PACK_AB R24, R25, R24 ;  /* 0x000000181918723e */ /* 0x000fe400000010ff */
[----:B------:R-:W-:Y:S01]  /*77e0*/  F2FP.BF16.F32.PACK_AB R25, R31, R26 ;  /* 0x0000001a1f19723e */ /* 0x000fe200000010ff */
[----:B------:R1:W-:Y:S01]  /*77f0*/  STS.128 [R65+0x20], R16 ;  /* 0x0000201041007388 */ /* 0x0003e20000000c00 */
[----:B------:R-:W-:Y:S02]  /*7800*/  F2FP.BF16.F32.PACK_AB R26, R29, R28 ;  /* 0x0000001c1d1a723e */ /* 0x000fe400000010ff */
[----:B------:R-:W-:Y:S05]  /*7810*/  F2FP.BF16.F32.PACK_AB R27, R35, R30 ;  /* 0x0000001e231b723e */ /* 0x000fea00000010ff */
[----:B------:R1:W-:Y:S01]  /*7820*/  STS.128 [R64+0x10], R24 ;  /* 0x0000101840007388 */ /* 0x0003e20000000c00 */
[----:B------:R-:W-:Y:S01]  /*7830*/  @!PT LDS RZ, [RZ] ;  /* 0x00000000fffff984 */ /* 0x000fe20000000800 */
[----:B------:R-:W-:Y:S01]  /*7840*/  @!PT LDS RZ, [RZ] ;  /* 0x00000000fffff984 */ /* 0x000fe20000000800 */
[----:B------:R-:W-:Y:S01]  /*7850*/  @!PT LDS RZ, [RZ] ;  /* 0x00000000fffff984 */ /* 0x000fe20000000800 */
[----:B------:R-:W-:Y:S01]  /*7860*/  @!PT LDS RZ, [RZ] ;  /* 0x00000000fffff984 */ /* 0x000fe20000000800 */
[----:B------:R2:W-:Y:S07]  /*7870*/  MEMBAR.ALL.CTA ;  /* 0x0000000000007992 */ /* 0x0005ee0000008000 */
[----:B--2---:R-:W2:Y:S02]  /*7880*/  FENCE.VIEW.ASYNC.S ;  /* 0x00000000000073c6 */ /* 0x004ea40000000000 */
[----:B--2---:R-:W-:Y:S06]  /*7890*/  BAR.SYNC.DEFER_BLOCKING 0x1, 0x80 ;  /* 0x0042000000007b1d */ /* 0x004fec0000010000 */
[----:B------:R-:W-:Y:S05]  /*78a0*/  @P0 BRA `(.L_x_106) ;  /* 0x00000000001c0947 */ /* 0x000fea0003800000 */
[----:B------:R-:W-:Y:S01]  /*78b0*/  R2UR UR5, R72 ;  /* 0x00000000480572ca */ /* 0x000fe200000e0000 */
[----:B------:R-:W-:Y:S01]  /*78c0*/  UIADD3 UR4, UP0, UPT, UR54, 0xa80, URZ ;  /* 0x00000a8036047890 */ /* 0x000fe2000ff1e0ff */
[----:B------:R-:W-:Y:S11]  /*78d0*/  UMOV UR47, UR52 ;  /* 0x00000034002f7c82 */ /* 0x000ff60008000000 */
[----:B------:R-:W-:Y:S02]  /*78e0*/  UIADD3 UR44, UPT, UPT, UR37, 0x200, UR5 ;  /* 0x00000200252c7890 */ /* 0x000fe4000fffe005 */
[----:B------:R-:W-:Y:S09]  /*78f0*/  UIADD3.X UR5, UPT, UPT, URZ, UR55, URZ, UP0, !UPT ;  /* 0x00000037ff057290 */ /* 0x000ff200087fe4ff */
[----:B------:R2:W-:Y:S02]  /*7900*/  UTMASTG.3D [UR44], [UR4] ;  /* 0x0000002c040073b5 */ /* 0x0005e40008010000 */
[----:B--2---:R0:W-:Y:S02]  /*7910*/  UTMACMDFLUSH ;  /* 0x00000000000079b7 */ /* 0x0041e40000000000 */
.L_x_106:
[----:B------:R-:W-:Y:S05]  /*7920*/  BSYNC.RECONVERGENT B0 ;  /* 0x0000000000007941 */ /* 0x000fea0003800200 */
.L_x_105:
[----:B------:R-:W-:Y:S01]  /*7930*/  UIADD3 UR38, UPT, UPT, UR36, 0x1, URZ ;  /* 0x0000000124267890 */ /* 0x000fe2000fffe0ff */
[----:B------:R-:W-:Y:S03]  /*7940*/  BSSY.RECONVERGENT B0, `(.L_x_107) ;  /* 0x0000005000007945 */ /* 0x000fe60003800200 */
[----:B------:R-:W-:Y:S04]  /*7950*/  UISETP.NE.AND UP0, UPT, UR38, 0x3, UPT ;  /* 0x000000032600788c */ /* 0x000fe8000bf05270 */
[----:B------:R-:W-:Y:S01]  /*7960*/  USEL UR39, UR38, URZ, UP0 ;  /* 0x000000ff26277287 */ /* 0x000fe20008000000 */
[----:B------:R-:W-:Y:S11]  /*7970*/  @P0 BRA `(.L_x_108) ;  /* 0x0000000000040947 */ /* 0x000ff60003800000 */
[----:B------:R-:W-:Y:S04]  /*7980*/  DEPBAR.LE SB0, 0x1 ;  /* 0x000080400000791a */ /* 0x000fe80000000000 */
.L_x_108:
[----:B------:R-:W-:Y:S05]  /*7990*/  BSYNC.RECONVERGENT B0 ;  /* 0x0000000000007941 */ /* 0x000fea0003800200 */
.L_x_107:
[----:B------:R-:W-:Y:S01]  /*79a0*/  BAR.SYNC.DEFER_BLOCKING 0x1, 0x80 ;  /* 0x0042000000007b1d */ /* 0x000fe20000010000 */
[----:B------:R-:W-:Y:S01]  /*79b0*/  ISETP.NE.AND P1, PT, R104, RZ, PT ;  /* 0x000000ff6800720c */ /* 0x000fe20003f25270 */
[----:B------:R-:W-:Y:S01]  /*79c0*/  UISETP.NE.AND UP0, UPT, UR41, URZ, UPT ;  /* 0x000000ff2900728c */ /* 0x000fe2000bf05270 */
[----:B------:R-:W-:Y:S11]  /*79d0*/  LEA R2, R74, UR37, 0x3 ;  /* 0x000000254a027c11 */ /* 0x000ff6000f8e18ff */
[----:B------:R-:W-:Y:S01]  /*79e0*/  @P1 SHF.L.U32 R3, R107, 0x1f, RZ ;  /* 0x0000001f6b031819 */ /* 0x000fe200000006ff */
[----:B------:R-:W-:Y:S06]  /*79f0*/  BRA.U !UP0, `(.L_x_109) ;  /* 0x0000000108247547 */ /* 0x000fec000b800000 */
[----:B------:R-:W-:Y:S01]  /*7a00*/  IMAD.U32 R4, RZ, RZ, UR40 ;  /* 0x00000028ff047e24 */ /* 0x000fe2000f8e00ff */
[----:B------:R-:W-:Y:S01]  /*7a10*/  MOV R0, UR58 ;  /* 0x0000003a00007c02 */ /* 0x000fe20008000f00 */
[----:B------:R-:W-:Y:S03]  /*7a20*/  UIADD3 UR4, UPT, UPT, UR40, 0x1, URZ ;  /* 0x0000000128047890 */ /* 0x000fe6000fffe0ff */
[----:B------:R-:W-:Y:S01]  /*7a30*/  @P1 LEA R4, R4, UR37, 0x3 ;  /* 0x0000002504041c11 */ /* 0x000fe2000f8e18ff */
[----:B------:R-:W-:Y:S04]  /*7a40*/  UISETP.NE.AND UP0, UPT, UR4, 0x3, UPT ;  /* 0x000000030400788c */ /* 0x000fe8000bf05270 */
[----:B------:R-:W-:Y:S01]  /*7a50*/  @P1 VIADD R4, R4, 0x58 ;  /* 0x0000005804041836 */ /* 0x000fe20000000000 */
[----:B------:R-:W-:Y:S04]  /*7a60*/  USEL UR40, UR4, URZ, UP0 ;  /* 0x000000ff04287287 */ /* 0x000fe80008000000 */
[----:B------:R-:W-:Y:S04]  /*7a70*/  @P1 PRMT R0, R0, 0x654, R4 ;  /* 0x0000065400001816 */ /* 0x000fe80000000004 */
[----:B------:R2:W-:Y:S04]  /*7a80*/  @P1 SYNCS.ARRIVE.TRANS64.RED.A1T0 RZ, [R0+URZ], RZ ;  /* 0x000000ff00ff19a7 */ /* 0x0005e800081004ff */
.L_x_109:
[----:B------:R-:W4:Y:S01]  /*7a90*/  @P1 SYNCS.PHASECHK.TRANS64.TRYWAIT P0, [R2+URZ+0x40], R3 ;  /* 0x00004003020015a7 */ /* 0x000f2200080011ff */
[----:B------:R-:W-:Y:S01]  /*7aa0*/  BSSY B1, `(.L_x_110) ;  /* 0x0000015000017945 */ /* 0x000fe20003800000 */
[----:B----4-:R-:W-:Y:S03]  /*7ab0*/  @P1 SEL R75, RZ, 0x1, !P0 ;  /* 0x00000001ff4b1807 */ /* 0x010fe60004000000 */
[----:B------:R-:W-:Y:S05]  /*7ac0*/  @!P1 BRA `(.L_x_111) ;  /* 0x0000000000489947 */ /* 0x000fea0003800000 */
[----:B------:R-:W-:Y:S01]  /*7ad0*/  ISETP.NE.AND P1, PT, R108, RZ, PT ;  /* 0x000000ff6c00720c */ /* 0x000fe20003f25270 */
[----:B------:R-:W-:Y:S01]  /*7ae0*/  BSSY B0, `(.L_x_112) ;  /* 0x000000a000007945 */ /* 0x000fe20003800000 */
[----:B------:R-:W-:Y:S11]  /*7af0*/  ISETP.NE.AND P0, PT, R75, RZ, PT ;  /* 0x000000ff4b00720c */ /* 0x000ff60003f05270 */
[----:B------:R-:W-:Y:S04]  /*7b00*/  @P1 IMAD R74, R74, 0x2000, R99 ;  /* 0x000020004a4a1824 */ /* 0x000fe800078e0263 */
[----:B------:R-:W-:Y:S01]  /*7b10*/  @P1 IMAD.IADD R4, R106, 0x1, R74 ;  /* 0x000000016a041824 */ /* 0x000fe200078e024a */
[----:B------:R-:W-:Y:S03]  /*7b20*/  @P1 IADD3 R3, PT, PT, R105, R74, RZ ;  /* 0x0000004a69031210 */ /* 0x000fe60007ffe0ff */
[----:B--2---:R-:W-:Y:S01]  /*7b30*/  @P1 IMAD.IADD R0, R98, 0x1, R4 ;  /* 0x0000000162001824 */ /* 0x004fe200078e0204 */
[----:B------:R-:W-:Y:S06]  /*7b40*/  @P0 BRA `(.L_x_113) ;  /* 0x00000000000c0947 */ /* 0x000fec0003800000 */
[----:B------:R-:W-:Y:S04]  /*7b50*/  SHF.L.U32 R107, R107, 0x1f, RZ ;  /* 0x0000001f6b6b7819 */ /* 0x000fe800000006ff */
[----:B------:R-:W2:Y:S02]  /*7b60*/  SYNCS.PHASECHK.TRANS64.TRYWAIT P0, [R2+URZ+0x40], R107 ;  /* 0x0000406b020075a7 */ /* 0x000ea400080011ff */
[----:B--2---:R-:W-:Y:S05]  /*7b70*/  @!P0 BRA `(.L_x_114) ;  /* 0x0000001800008947 */ /* 0x004fea0003800000 */
.L_x_113:
[----:B------:R-:W-:Y:S05]  /*7b80*/  BSYNC B0 ;  /* 0x0000000000007941 */ /* 0x000fea0003800000 */
.L_x_112:
[----:B------:R-:W-:Y:S11]  /*7b90*/  ISETP.NE.AND P0, PT, R108, RZ, PT ;  /* 0x000000ff6c00720c */ /* 0x000ff60003f05270 */
[----:B------:R-:W-:Y:S02]  /*7ba0*/  @!UPT UIADD3 URZ, UPT, UPT, URZ, URZ, URZ ;  /* 0x000000fffffff290 */ /* 0x000fe4000fffe0ff */
[----:B------:R4:W1:Y:S04]  /*7bb0*/  @P0 LDS.128 R56, [R74] ;  /* 0x000000004a380984 */ /* 0x0008680000000c00 */
[----:B------:R4:W1:Y:S04]  /*7bc0*/  @P0 LDS.128 R68, [R3+0x20] ;  /* 0x0000200003440984 */ /* 0x0008680000000c00 */
[----:B------:R4:W1:Y:S04]  /*7bd0*/  @P0 LDS.128 R60, [R4+0x10] ;  /* 0x00001000043c0984 */ /* 0x0008680000000c00 */
[----:B------:R4:W1:Y:S02]  /*7be0*/  @P0 LDS.128 R76, [R0+0x10] ;  /* 0x00001000004c0984 */ /* 0x0008640000000c00 */
.L_x_111:
[----:B------:R-:W-:Y:S05]  /*7bf0*/  BSYNC B1 ;  /* 0x0000000000017941 */ /* 0x000fea0003800000 */
.L_x_110:
[----:B--2-4-:R-:W-:Y:S05]  /*7c00*/  VIADD R0, R48, 0x20 ;  /* 0x0000002030007836 */ /* 0x014fea0000000000 */
[----:B------:R-:W-:Y:S04]  /*7c10*/  SHF.R.U32.HI R0, RZ, 0x15, R0 ;  /* 0x00000015ff007819 */ /* 0x000fe80000011600 */
[----:B------:R-:W-:Y:S11]  /*7c20*/  LOP3.LUT P0, RZ, R0, 0x3, R92, 0x48, !PT ;  /* 0x0000000300ff7812 */ /* 0x000ff6000780485c */
[----:B------:R-:W-:Y:S02]  /*7c30*/  @!UPT UIADD3 URZ, UPT, UPT, URZ, URZ, URZ ;  /* 0x000000fffffff290 */ /* 0x000fe4000fffe0ff */
[----:B------:R-:W-:Y:S05]  /*7c40*/  @!P0 BRA `(.L_x_115) ;  /* 0x0000000000408947 */ /* 0x000fea0003800000 */
[----:B------:R-:W2:Y:S01]  /*7c50*/  LDCU.64 UR8, c[0x4][0x70] ;  /* 0x01000e00ff0877ac */ /* 0x000ea20008000a00 */
[----:B------:R-:W-:Y:S01]  /*7c60*/  MOV R3, 0x0 ;  /* 0x0000000000037802 */ /* 0x000fe20000000f00 */
[----:B------:R-:W-:Y:S02]  /*7c70*/  HFMA2 R12, -RZ, RZ, 0, 5.9604644775390625e-08 ;  /* 0x00000001ff0c7431 */ /* 0x000fe400000001ff */
[----:B-1----:R-:W-:Y:S02]  /*7c80*/  IMAD.MOV.U32 R8, RZ, RZ, 0x192 ;  /* 0x00000192ff087424 */ /* 0x002fe400078e00ff */
[----:B------:R-:W-:Y:S01]  /*7c90*/  IMAD.MOV.U32 R13, RZ, RZ, RZ ;  /* 0x000000ffff0d7224 */ /* 0x000fe200078e00ff */
[----:B------:R-:W1:Y:S01]  /*7ca0*/  LDCU.64 UR6, c[0x4][0x78] ;  /* 0x01000f00ff0677ac */ /* 0x000e620008000a00 */
[----:B------:R-:W4:Y:S01]  /*7cb0*/  LDC.64 R2, c[0x4][R3] ;  /* 0x0100000003027b82 */ /* 0x000f220000000a00 */
[----:B------:R-:W5:Y:S01]  /*7cc0*/  LDCU.64 UR4, c[0x4][0x10] ;  /* 0x01000200ff0477ac */ /* 0x000f620008000a00 */
[----:B--2---:R-:W-:Y:S01]  /*7cd0*/  MOV R5, UR9 ;  /* 0x0000000900057c02 */ /* 0x004fe20008000f00 */
[----:B------:R-:W-:Y:S01]  /*7ce0*/  IMAD.U32 R4, RZ, RZ, UR8 ;  /* 0x00000008ff047e24 */ /* 0x000fe2000f8e00ff */
[----:B-1----:R-:W-:Y:S01]  /*7cf0*/  MOV R7, UR7 ;  /* 0x0000000700077c02 */ /* 0x002fe20008000f00 */
[----:B------:R-:W-:Y:S01]  /*7d00*/  IMAD.U32 R6, RZ, RZ, UR6 ;  /* 0x00000006ff067e24 */ /* 0x000fe2000f8e00ff */
[----:B-----5:R-:W-:Y:S01]  /*7d10*/  MOV R11, UR5 ;  /* 0x00000005000b7c02 */ /* 0x020fe20008000f00 */
[----:B------:R-:W-:Y:S02]  /*7d20*/  IMAD.U32 R10, RZ, RZ, UR4 ;  /* 0x00000004ff0a7e24 */ /* 0x000fe4000f8e00ff */
[----:B------:R-:W-:Y:S07]  /*7d30*/  LEPC R20, `(.L_x_115) ;  /* 0x000000001014794e */ /* 0x000fee0000000000 */
[----:B---34-:R-:W-:Y:S05]  /*7d40*/  CALL.ABS.NOINC R2 ;  /* 0x0000000002007343 */ /* 0x018fea0003c00000 */
.L_x_115:
[----:B------:R-:W-:Y:S01]  /*7d50*/  ISETP.NE.AND P0, PT, R100, RZ, PT ;  /* 0x000000ff6400720c */ /* 0x000fe20003f05270 */
[----:B------:R-:W-:Y:S05]  /*7d60*/  WARPSYNC.ALL ;  /* 0x0000000000007948 */ /* 0x000fea0003800000 */
[----:B------:R-:W-:Y:S01]  /*7d70*/  R2UR UR4, R48 ;  /* 0x00000000300472ca */ /* 0x000fe200000e0000 */
[----:B------:R-:W-:Y:S01]  /*7d80*/  USHF.L.U32 UR6, UR39, 0xd, URZ ;  /* 0x0000000d27067899 */ /* 0x000fe200080006ff */
[----:B------:R-:W-:Y:S01]  /*7d90*/  R2UR UR5, R73 ;  /* 0x00000000490572ca */ /* 0x000fe200000e0000 */
[----:B------:R-:W-:Y:S01]  /*7da0*/  BSSY.RECONVERGENT B0, `(.L_x_116) ;  /* 0x000008e000007945 */ /* 0x000fe20003800200 */
[C---:B-1----:R-:W-:Y:S02]  /*7db0*/  SHF.L.U32 R0, R56.reuse, 0x10, RZ ;  /* 0x0000001038007819 */ /* 0x042fe400000006ff */
[----:B------:R-:W-:Y:S02]  /*7dc0*/  LOP3.LUT R2, R56, 0xffff0000, RZ, 0xc0, !PT ;  /* 0xffff000038027812 */ /* 0x000fe400078ec0ff */
[C---:B------:R-:W-:Y:S02]  /*7dd0*/  SHF.L.U32 R3, R57.reuse, 0x10, RZ ;  /* 0x0000001039037819 */ /* 0x040fe400000006ff */
[----:B------:R-:W-:Y:S02]  /*7de0*/  LOP3.LUT R48, R57, 0xffff0000, RZ, 0xc0, !PT ;  /* 0xffff000039307812 */ /* 0x000fe400078ec0ff */
[C---:B------:R-:W-:Y:S01]  /*7df0*/  SHF.L.U32 R50, R58.reuse, 0x10, RZ ;  /* 0x000000103a327819 */ /* 0x040fe200000006ff */
[----:B------:R-:W1:Y:S01]  /*7e00*/  LDTM.x32 R4, tmem[UR4+0x20] ;  /* 0x00002004000479ee */ /* 0x000e6200082c0000 */
[----:B------:R-:W-:Y:S01]  /*7e10*/  LOP3.LUT R51, R58, 0xffff0000, RZ, 0xc0, !PT ;  /* 0xffff00003a337812 */ /* 0x000fe200078ec0ff */
[----:B------:R-:W-:Y:S01]  /*7e20*/  NOP ;  /* 0x0000000000007918 */ /* 0x000fe20000000000 */
[C---:B------:R-:W-:Y:S01]  /*7e30*/  SHF.L.U32 R52, R59.reuse, 0x10, RZ ;  /* 0x000000103b347819 */ /* 0x040fe200000006ff */
[----:B------:R-:W-:Y:S01]  /*7e40*/  UIADD3 UR4, UPT, UPT, UR5, 0xb0, URZ ;  /* 0x000000b005047890 */ /* 0x000fe2000fffe0ff */
[----:B------:R-:W-:Y:S02]  /*7e50*/  LOP3.LUT R53, R59, 0xffff0000, RZ, 0xc0, !PT ;  /* 0xffff00003b357812 */ /* 0x000fe400078ec0ff */
[C---:B------:R-:W-:Y:S01]  /*7e60*/  SHF.L.U32 R54, R60.reuse, 0x10, RZ ;  /* 0x000000103c367819 */ /* 0x040fe200000006ff */
[----:B------:R-:W-:Y:S01]  /*7e70*/  UPRMT UR4, UR58, 0x654, UR4 ;  /* 0x000006543a047896 */ /* 0x000fe20008000004 */
[----:B------:R-:W-:Y:S02]  /*7e80*/  LOP3.LUT R55, R60, 0xffff0000, RZ, 0xc0, !PT ;  /* 0xffff00003c377812 */ /* 0x000fe400078ec0ff */
[C---:B------:R-:W-:Y:S02]  /*7e90*/  SHF.L.U32 R56, R61.reuse, 0x10, RZ ;  /* 0x000000103d387819 */ /* 0x040fe400000006ff */
[----:B------:R-:W-:Y:S02]  /*7ea0*/  LOP3.LUT R57, R61, 0xffff0000, RZ, 0xc0, !PT ;  /* 0xffff00003d397812 */ /* 0x000fe400078ec0ff */
[C---:B------:R-:W-:Y:S02]  /*7eb0*/  SHF.L.U32 R58, R62.reuse, 0x10, RZ ;  /* 0x000000103e3a7819 */ /* 0x040fe400000006ff */
[----:B------:R-:W-:Y:S01]  /*7ec0*/  LOP3.LUT R59, R62, 0xffff0000, RZ, 0xc0, !PT ;  /* 0xffff00003e3b7812 */ /* 0x000fe200078ec0ff */
[----:B-1----:R-:W-:Y:S01]  /*7ed0*/  SYNCS.ARRIVE.TRANS64.RED.A1T0 RZ, [UR4], RZ ;  /* 0x000000ffffff79a7 */ /* 0x002fe20008100404 */
[C---:B------:R-:W-:Y:S02]  /*7ee0*/  SHF.L.U32 R60, R63.reuse, 0x10, RZ ;  /* 0x000000103f3c7819 */ /* 0x040fe400000006ff */
[----:B------:R-:W-:Y:S02]  /*7ef0*/  LOP3.LUT R61, R63, 0xffff0000, RZ, 0xc0, !PT ;  /* 0xffff00003f3d7812 */ /* 0x000fe400078ec0ff */
[C---:B------:R-:W-:Y:S01]  /*7f00*/  SHF.L.U32 R62, R68.reuse, 0x10, RZ ;  /* 0x00000010443e7819 */ /* 0x040fe200000006ff */
[C---:B------:R-:W-:Y:S01]  /*7f10*/  FMUL R4, R47.reuse, R4 ;  /* 0x000000042f047220 */ /* 0x040fe20000400000 */
[----:B------:R-:W-:Y:S01]  /*7f20*/  LOP3.LUT R63, R68, 0xffff0000, RZ, 0xc0, !PT ;  /* 0xffff0000443f7812 */ /* 0x000fe200078ec0ff */
[----:B------:R-:W-:Y:S01]  /*7f30*/  FMUL R5, R47, R5 ;  /* 0x000000052f057220 */ /* 0x000fe20000400000 */
[----:B---3--:R-:W-:Y:S01]  /*7f40*/  SHF.L.U32 R64, R69, 0x10, RZ ;  /* 0x0000001045407819 */ /* 0x008fe200000006ff */
[----:B------:R-:W-:Y:S01]  /*7f50*/  FMUL R6, R47, R6 ;  /* 0x000000062f067220 */ /* 0x000fe20000400000 */
[----:B------:R-:W-:Y:S01]  /*7f60*/  LOP3.LUT R65, R69, 0xffff0000, RZ, 0xc0, !PT ;  /* 0xffff000045417812 */ /* 0x000fe200078ec0ff */
[----:B------:R-:W-:Y:S01]  /*7f70*/  FMUL R7, R47, R7 ;  /* 0x000000072f077220 */ /* 0x000fe20000400000 */
[----:B------:R-:W-:Y:S01]  /*7f80*/  SHF.L.U32 R66, R70, 0x10, RZ ;  /* 0x0000001046427819 */ /* 0x000fe200000006ff */
[----:B------:R-:W-:Y:S01]  /*7f90*/  FFMA R4, R49, R0, R4 ;  /* 0x0000000031047223 */ /* 0x000fe20000000004 */
[C---:B------:R-:W-:Y:S01]  /*7fa0*/  SHF.L.U32 R74, R78.reuse, 0x10, RZ ;  /* 0x000000104e4a7819 */ /* 0x040fe200000006ff */
[----:B------:R-:W-:Y:S01]  /*7fb0*/  FMUL R8, R47, R8 ;  /* 0x000000082f087220 */ /* 0x000fe20000400000 */
[----:B------:R-:W-:Y:S01]  /*7fc0*/  LOP3.LUT R75, R78, 0xffff0000, RZ, 0xc0, !PT ;  /* 0xffff00004e4b7812 */ /* 0x000fe200078ec0ff */
[C---:B------:R-:W-:Y:S01]  /*7fd0*/  FFMA R5, R49.reuse, R2, R5 ;  /* 0x0000000231057223 */ /* 0x040fe20000000005 */
[----:B------:R-:W-:Y:S01]  /*7fe0*/  LOP3.LUT R67, R70, 0xffff0000, RZ, 0xc0, !PT ;  /* 0xffff000046437812 */ /* 0x000fe200078ec0ff */
[C---:B------:R-:W-:Y:S01]  /*7ff0*/  FFMA R6, R49.reuse, R3, R6 ;  /* 0x0000000331067223 */ /* 0x040fe20000000006 */
[----:B------:R-:W-:Y:S01]  /*8000*/  FFMA R7, R49, R48, R7 ;  /* 0x0000003031077223 */ /* 0x000fe20000000007 */
[----:B------:R-:W-:Y:S01]  /*8010*/  IADD3 R78, PT, PT, R99, UR6, RZ ;  /* 0x00000006634e7c10 */ /* 0x000fe2000fffe0ff */
[----:B------:R-:W-:Y:S01]  /*8020*/  FFMA R8, R49, R50, R8 ;  /* 0x0000003231087223 */ /* 0x000fe20000000008 */
[----:B------:R-:W-:Y:S01]  /*8030*/  F2FP.BF16.F32.PACK_AB R4, R5, R4 ;  /* 0x000000040504723e */ /* 0x000fe200000010ff */
[----:B------:R-:W-:Y:S01]  /*8040*/  FMUL R9, R47, R9 ;  /* 0x000000092f097220 */ /* 0x000fe20000400000 */
[----:B------:R-:W-:Y:S01]  /*8050*/  F2FP.BF16.F32.PACK_AB R5, R7, R6 ;  /* 0x000000060705723e */ /* 0x000fe200000010ff */
[----:B------:R-:W-:Y:S01]  /*8060*/  FMUL R0, R47, R10 ;  /* 0x0000000a2f007220 */ /* 0x000fe20000400000 */
[-C--:B------:R-:W-:Y:S01]  /*8070*/  IADD3 R106, PT, PT, R106, R78.reuse, RZ ;  /* 0x0000004e6a6a7210 */ /* 0x080fe20007ffe0ff */
[----:B------:R-:W-:Y:S01]  /*8080*/  FFMA R9, R49, R51, R9 ;  /* 0x0000003331097223 */ /* 0x000fe20000000009 */
[----:B------:R-:W-:Y:S01]  /*8090*/  IADD3 R105, PT, PT, R105, R78, RZ ;  /* 0x0000004e69697210 */ /* 0x000fe20007ffe0ff */
[----:B------:R-:W-:Y:S01]  /*80a0*/  FFMA R0, R49, R52, R0 ;  /* 0x0000003431007223 */ /* 0x000fe20000000000 */
[C---:B------:R-:W-:Y:S01]  /*80b0*/  FMUL R2, R47.reuse, R11 ;  /* 0x0000000b2f027220 */ /* 0x040fe20000400000 */
[----:B------:R-:W-:Y:S01]  /*80c0*/  FMUL R3, R47, R12 ;  /* 0x0000000c2f037220 */ /* 0x000fe20000400000 */
[----:B------:R-:W-:Y:S01]  /*80d0*/  F2FP.BF16.F32.PACK_AB R6, R9, R8 ;  /* 0x000000080906723e */ /* 0x000fe200000010ff */
[----:B------:R-:W-:Y:S01]  /*80e0*/  FMUL R10, R47, R13 ;  /* 0x0000000d2f0a7220 */ /* 0x000fe20000400000 */
[C---:B------:R-:W-:Y:S01]  /*80f0*/  FFMA R2, R49.reuse, R53, R2 ;  /* 0x0000003531027223 */ /* 0x040fe20000000002 */
[----:B------:R-:W-:Y:S01]  /*8100*/  FFMA R3, R49, R54, R3 ;  /* 0x0000003631037223 */ /* 0x000fe20000000003 */
[----:B------:R-:W-:Y:S01]  /*8110*/  FMUL R11, R47, R14 ;  /* 0x0000000e2f0b7220 */ /* 0x000fe20000400000 */
[----:B------:R-:W-:Y:S01]  /*8120*/  FFMA R10, R49, R55, R10 ;  /* 0x00000037310a7223 */ /* 0x000fe2000000000a */
[C---:B------:R-:W-:Y:S01]  /*8130*/  FMUL R15, R47.reuse, R15 ;  /* 0x0000000f2f0f7220 */ /* 0x040fe20000400000 */
[C---:B------:R-:W-:Y:S01]  /*8140*/  FMUL R12, R47.reuse, R16 ;  /* 0x000000102f0c7220 */ /* 0x040fe20000400000 */
[----:B------:R-:W-:Y:S01]  /*8150*/  FMUL R13, R47, R17 ;  /* 0x000000112f0d7220 */ /* 0x000fe20000400000 */
[----:B------:R-:W-:Y:S01]  /*8160*/  FFMA R11, R49, R56, R11 ;  /* 0x00000038310b7223 */ /* 0x000fe2000000000b */
[----:B------:R-:W-:Y:S01]  /*8170*/  FMUL R14, R47, R18 ;  /* 0x000000122f0e7220 */ /* 0x000fe20000400000 */
[----:B------:R-:W-:Y:S01]  /*8180*/  FFMA R15, R49, R57, R15 ;  /* 0x00000039310f7223 */ /* 0x000fe2000000000f */
[----:B------:R-:W-:Y:S01]  /*8190*/  FMUL R19, R47, R19 ;  /* 0x000000132f137220 */ /* 0x000fe20000400000 */
[----:B------:R-:W-:Y:S01]  /*81a0*/  F2FP.BF16.F32.PACK_AB R7, R2, R0 ;  /* 0x000000000207723e */ /* 0x000fe200000010ff */
[----:B------:R-:W-:Y:S01]  /*81b0*/  FFMA R12, R49, R58, R12 ;  /* 0x0000003a310c7223 */ /* 0x000fe2000000000c */
[----:B------:R-:W-:Y:S01]  /*81c0*/  FMUL R16, R47, R20 ;  /* 0x000000142f107220 */ /* 0x000fe20000400000 */
[----:B------:R-:W-:Y:S01]  /*81d0*/  FFMA R13, R49, R59, R13 ;  /* 0x0000003b310d7223 */ /* 0x000fe2000000000d */
[----:B------:R-:W-:Y:S01]  /*81e0*/  FMUL R17, R47, R21 ;  /* 0x000000152f117220 */ /* 0x000fe20000400000 */
[----:B------:R1:W-:Y:S01]  /*81f0*/  STS.128 [R99+UR6], R4 ;  /* 0x0000000463007988 */ /* 0x0003e20008000c06 */
[----:B------:R-:W-:Y:S01]  /*8200*/  SHF.L.U32 R68, R71, 0x10, RZ ;  /* 0x0000001047447819 */ /* 0x000fe200000006ff */
[----:B------:R-:W-:Y:S01]  /*8210*/  FFMA R14, R49, R60, R14 ;  /* 0x0000003c310e7223 */ /* 0x000fe2000000000e */
[----:B------:R-:W-:Y:S01]  /*8220*/  LOP3.LUT R69, R71, 0xffff0000, RZ, 0xc0, !PT ;  /* 0xffff000047457812 */ /* 0x000fe200078ec0ff */
[----:B------:R-:W-:Y:S01]  /*8230*/  FMUL R18, R47, R22 ;  /* 0x000000162f127220 */ /* 0x000fe20000400000 */
[----:B------:R-:W-:Y:S01]  /*8240*/  SHF.L.U32 R70, R76, 0x10, RZ ;  /* 0x000000104c467819 */ /* 0x000fe200000006ff */
[----:B------:R-:W-:Y:S01]  /*8250*/  FFMA R19, R49, R61, R19 ;  /* 0x0000003d31137223 */ /* 0x000fe20000000013 */
[----:B------:R-:W-:Y:S01]  /*8260*/  FMUL R23, R47, R23 ;  /* 0x000000172f177220 */ /* 0x000fe20000400000 */
[----:B------:R-:W-:Y:S01]  /*8270*/  FFMA R16, R49, R62, R16 ;  /* 0x0000003e31107223 */ /* 0x000fe20000000010 */
[----:B------:R-:W-:Y:S01]  /*8280*/  FMUL R20, R47, R24 ;  /* 0x000000182f147220 */ /* 0x000fe20000400000 */
[----:B------:R-:W-:Y:S01]  /*8290*/  FFMA R17, R49, R63, R17 ;  /* 0x0000003f31117223 */ /* 0x000fe20000000011 */
[----:B------:R-:W-:Y:S01]  /*82a0*/  FMUL R21, R47, R25 ;  /* 0x000000192f157220 */ /* 0x000fe20000400000 */
[----:B------:R-:W-:Y:S01]  /*82b0*/  FFMA R18, R49, R64, R18 ;  /* 0x0000004031127223 */ /* 0x000fe20000000012 */
[----:B------:R-:W-:Y:S01]  /*82c0*/  FMUL R22, R47, R26 ;  /* 0x0000001a2f167220 */ /* 0x000fe20000400000 */
[----:B------:R-:W-:Y:S01]  /*82d0*/  F2FP.BF16.F32.PACK_AB R8, R10, R3 ;  /* 0x000000030a08723e */ /* 0x000fe200000010ff */
[----:B------:R-:W-:Y:S01]  /*82e0*/  FFMA R23, R49, R65, R23 ;  /* 0x0000004131177223 */ /* 0x000fe20000000017 */
[----:B------:R-:W-:Y:S01]  /*82f0*/  F2FP.BF16.F32.PACK_AB R9, R15, R11 ;  /* 0x0000000b0f09723e */ /* 0x000fe200000010ff */
[----:B------:R-:W-:Y:S01]  /*8300*/  FMUL R27, R47, R27 ;  /* 0x0000001b2f1b7220 */ /* 0x000fe20000400000 */
[----:B------:R-:W-:Y:S01]  /*8310*/  F2FP.BF16.F32.PACK_AB R10, R13, R12 ;  /* 0x0000000c0d0a723e */ /* 0x000fe200000010ff */
[----:B------:R-:W-:Y:S01]  /*8320*/  FFMA R20, R49, R66, R20 ;  /* 0x0000004231147223 */ /* 0x000fe20000000014 */
[----:B------:R-:W-:Y:S01]  /*8330*/  F2FP.BF16.F32.PACK_AB R11, R19, R14 ;  /* 0x0000000e130b723e */ /* 0x000fe200000010ff */
[----:B------:R-:W-:Y:S01]  /*8340*/  FMUL R24, R47, R28 ;  /* 0x0000001c2f187220 */ /* 0x000fe20000400000 */
[----:B------:R-:W-:Y:S01]  /*8350*/  LOP3.LUT R71, R76, 0xffff0000, RZ, 0xc0, !PT ;  /* 0xffff00004c477812 */ /* 0x000fe200078ec0ff */
[----:B------:R-:W-:Y:S01]  /*8360*/  FFMA R21, R49, R67, R21 ;  /* 0x0000004331157223 */ /* 0x000fe20000000015 */
[----:B------:R-:W-:Y:S01]  /*8370*/  SHF.L.U32 R72, R77, 0x10, RZ ;  /* 0x000000104d487819 */ /* 0x000fe200000006ff */
[----:B------:R1:W-:Y:S01]  /*8380*/  STS.128 [R106+0x10], R8 ;  /* 0x000010086a007388 */ /* 0x0003e20000000c00 */
[----:B------:R-:W-:Y:S01]  /*8390*/  FMUL R25, R47, R29 ;  /* 0x0000001d2f197220 */ /* 0x000fe20000400000 */
[----:B------:R-:W-:Y:S01]  /*83a0*/  FFMA R22, R49, R68, R22 ;  /* 0x0000004431167223 */ /* 0x000fe20000000016 */
[----:B------:R-:W-:Y:S01]  /*83b0*/  LOP3.LUT R73, R77, 0xffff0000, RZ, 0xc0, !PT ;  /* 0xffff00004d497812 */ /* 0x000fe200078ec0ff */
[----:B------:R-:W-:Y:S01]  /*83c0*/  FMUL R26, R47, R30 ;  /* 0x0000001e2f1a7220 */ /* 0x000fe20000400000 */
[----:B------:R-:W-:Y:S01]  /*83d0*/  FFMA R27, R49, R69, R27 ;  /* 0x00000045311b7223 */ /* 0x000fe2000000001b */
[----:B------:R-:W-:Y:S01]  /*83e0*/  FMUL R31, R47, R31 ;  /* 0x0000001f2f1f7220 */ /* 0x000fe20000400000 */
[----:B------:R-:W-:Y:S01]  /*83f0*/  FFMA R24, R49, R70, R24 ;  /* 0x0000004631187223 */ /* 0x000fe20000000018 */
[----:B------:R-:W-:Y:S01]  /*8400*/  FMUL R28, R47, R32 ;  /* 0x000000202f1c7220 */ /* 0x000fe20000400000 */
[----:B------:R-:W-:Y:S01]  /*8410*/  FFMA R25, R49, R71, R25 ;  /* 0x0000004731197223 */ /* 0x000fe20000000019 */
[----:B------:R-:W-:Y:S01]  /*8420*/  SHF.L.U32 R76, R79, 0x10, RZ ;  /* 0x000000104f4c7819 */ /* 0x000fe200000006ff */
[----:B------:R-:W-:Y:S01]  /*8430*/  FMUL R29, R47, R33 ;  /* 0x000000212f1d7220 */ /* 0x000fe20000400000 */
[----:B------:R-:W-:Y:S01]  /*8440*/  F2FP.BF16.F32.PACK_AB R16, R17, R16 ;  /* 0x000000101110723e */ /* 0x000fe200000010ff */
[----:B------:R-:W-:Y:S01]  /*8450*/  FFMA R26, R49, R72, R26 ;  /* 0x00000048311a7223 */ /* 0x000fe2000000001a */
[----:B------:R-:W-:Y:S01]  /*8460*/  LOP3.LUT R77, R79, 0xffff0000, RZ, 0xc0, !PT ;  /* 0xffff00004f4d7812 */ /* 0x000fe200078ec0ff */
[----:B------:R-:W-:Y:S01]  /*8470*/  FMUL R30, R47, R34 ;  /* 0x000000222f1e7220 */ /* 0x000fe20000400000 */
[----:B------:R-:W-:Y:S01]  /*8480*/  F2FP.BF16.F32.PACK_AB R17, R23, R18 ;  /* 0x000000121711723e */ /* 0x000fe200000010ff */
[----:B------:R-:W-:Y:S01]  /*8490*/  FFMA R31, R49, R73, R31 ;  /* 0x00000049311f7223 */ /* 0x000fe2000000001f */
[----:B------:R-:W-:Y:S01]  /*84a0*/  FMUL R35, R47, R35 ;  /* 0x000000232f237220 */ /* 0x000fe20000400000 */
[----:B------:R-:W-:Y:S01]  /*84b0*/  F2FP.BF16.F32.PACK_AB R18, R21, R20 ;  /* 0x000000141512723e */ /* 0x000fe200000010ff */
[----:B------:R-:W-:Y:S01]  /*84c0*/  FFMA R28, R49, R74, R28 ;  /* 0x0000004a311c7223 */ /* 0x000fe2000000001c */
[----:B------:R-:W-:Y:S01]  /*84d0*/  F2FP.BF16.F32.PACK_AB R19, R27, R22 ;  /* 0x000000161b13723e */ /* 0x000fe200000010ff */
[C---:B------:R-:W-:Y:S01]  /*84e0*/  FFMA R29, R49.reuse, R75, R29 ;  /* 0x0000004b311d7223 */ /* 0x040fe2000000001d */
[C---:B------:R-:W-:Y:S01]  /*84f0*/  FFMA R30, R49.reuse, R76, R30 ;  /* 0x0000004c311e7223 */ /* 0x040fe2000000001e */
[----:B------:R-:W-:Y:S01]  /*8500*/  FFMA R35, R49, R77, R35 ;  /* 0x0000004d31237223 */ /* 0x000fe20000000023 */
[----:B------:R-:W-:Y:S01]  /*8510*/  F2FP.BF16.F32.PACK_AB R24, R25, R24 ;  /* 0x000000181918723e */ /* 0x000fe200000010ff */
[----:B------:R1:W-:Y:S01]  /*8520*/  STS.128 [R105+0x20], R16 ;  /* 0x0000201069007388 */ /* 0x0003e20000000c00 */
[----:B------:R-:W-:Y:S02]  /*8530*/  F2FP.BF16.F32.PACK_AB R25, R31, R26 ;  /* 0x0000001a1f19723e */ /* 0x000fe400000010ff */
[----:B------:R-:W-:Y:S02]  /*8540*/  F2FP.BF16.F32.PACK_AB R26, R29, R28 ;  /* 0x0000001c1d1a723e */ /* 0x000fe400000010ff */
[----:B------:R-:W-:Y:S02]  /*8550*/  F2FP.BF16.F32.PACK_AB R27, R35, R30 ;  /* 0x0000001e231b723e */ /* 0x000fe400000010ff */
[----:B------:R-:W-:Y:S05]  /*8560*/  IADD3 R0, PT, PT, R98, R106, RZ ;  /* 0x0000006a62007210 */ /* 0x000fea0007ffe0ff */
        /* <DEDUP_REMOVED lines=9> */
[----:B------:R-:W-:Y:S02]  /*8600*/  UIADD3 UR4, UP0, UPT, UR54, 0xa80, URZ ;  /* 0x00000a8036047890 */ /* 0x000fe4000ff1e0ff */
[----:B------:R-:W-:Y:S02]  /*8610*/  UIADD3 UR9, UPT, UPT, UR45, 0x20, URZ ;  /* 0x000000202d097890 */ /* 0x000fe4000fffe0ff */
[----:B------:R-:W-:Y:S02]  /*8620*/  UIADD3 UR8, UPT, UPT, UR37, 0x200, UR6 ;  /* 0x0000020025087890 */ /* 0x000fe4000fffe006 */
[----:B------:R-:W-:Y:S01]  /*8630*/  UIADD3.X UR5, UPT, UPT, URZ, UR55, URZ, UP0, !UPT ;  /* 0x00000037ff057290 */ /* 0x000fe200087fe4ff */
[----:B------:R-:W-:Y:S01]  /*8640*/  UMOV UR10, UR46 ;  /* 0x0000002e000a7c82 */ /* 0x000fe20008000000 */
[----:B------:R-:W-:Y:S07]  /*8650*/  UMOV UR11, UR52 ;  /* 0x00000034000b7c82 */ /* 0x000fee0008000000 */
[----:B------:R2:W-:Y:S02]  /*8660*/  UTMASTG.3D [UR8], [UR4] ;  /* 0x00000008040073b5 */ /* 0x0005e40008010000 */
[----:B--2---:R0:W-:Y:S02]  /*8670*/  UTMACMDFLUSH ;  /* 0x00000000000079b7 */ /* 0x0041e40000000000 */
.L_x_117:
[----:B------:R-:W-:Y:S05]  /*8680*/  BSYNC.RECONVERGENT B0 ;  /* 0x0000000000007941 */ /* 0x000fea0003800200 */
.L_x_116:
[----:B------:R-:W-:Y:S01]  /*8690*/  UIADD3 UR4, UPT, UPT, UR39, 0x1, URZ ;  /* 0x0000000127047890 */ /* 0x000fe2000fffe0ff */
[----:B------:R-:W-:Y:S03]  /*86a0*/  BSSY.RECONVERGENT B0, `(.L_x_118) ;  /* 0x0000008000007945 */ /* 0x000fe60003800200 */
[----:B------:R-:W-:Y:S04]  /*86b0*/  UISETP.NE.AND UP0, UPT, UR4, 0x3, UPT ;  /* 0x000000030400788c */ /* 0x000fe8000bf05270 */
[----:B------:R-:W-:Y:S02]  /*86c0*/  UISETP.EQ.XOR UP1, UPT, UR38, 0x3, !UP0 ;  /* 0x000000032600788c */ /* 0x000fe4000c722a70 */
[----:B------:R-:W-:Y:S02]  /*86d0*/  USEL UR36, UR4, URZ, UP0 ;  /* 0x000000ff04247287 */ /* 0x000fe40008000000 */
[----:B------:R-:W-:Y:S04]  /*86e0*/  USEL UR5, URZ, 0x1, !UP1 ;  /* 0x00000001ff057887 */ /* 0x000fe8000c800000 */
[----:B------:R-:W-:Y:S01]  /*86f0*/  ULOP3.LUT UR42, UR42, UR5, URZ, 0x3c, !UPT ;  /* 0x000000052a2a7292 */ /* 0x000fe2000f8e3cff */
[----:B------:R-:W-:Y:S11]  /*8700*/  @P0 BRA `(.L_x_119) ;  /* 0x0000000000040947 */ /* 0x000ff60003800000 */
[----:B------:R-:W-:Y:S04]  /*8710*/  DEPBAR.LE SB0, 0x1 ;  /* 0x000080400000791a */ /* 0x000fe80000000000 */
.L_x_119:
[----:B------:R-:W-:Y:S05]  /*8720*/  BSYNC.RECONVERGENT B0 ;  /* 0x0000000000007941 */ /* 0x000fea0003800200 */
.L_x_118:
[----:B------:R-:W-:Y:S01]  /*8730*/  BAR.SYNC.DEFER_BLOCKING 0x1, 0x80 ;  /* 0x0042000000007b1d */ /* 0x000fe20000010000 */
[----:B------:R-:W-:Y:S01]  /*8740*/  UISETP.NE.AND UP0, UPT, UR41, -0x2, UPT ;  /* 0xfffffffe2900788c */ /* 0x000fe2000bf05270 */
[----:B------:R-:W-:Y:S08]  /*8750*/  IADD3 R45, PT, PT, R45, 0x1, RZ ;  /* 0x000000012d2d7810 */ /* 0x000ff00007ffe0ff */
[----:B------:R-:W-:Y:S05]  /*8760*/  BRA.U !UP0, `(.L_x_120) ;  /* 0x0000000108287547 */ /* 0x000fea000b800000 */
[----:B------:R-:W-:Y:S01]  /*8770*/  ISETP.NE.AND P0, PT, R104, RZ, PT ;  /* 0x000000ff6800720c */ /* 0x000fe20003f05270 */
[----:B------:R-:W-:Y:S01]  /*8780*/  IMAD.U32 R2, RZ, RZ, UR40 ;  /* 0x00000028ff027e24 */ /* 0x000fe2000f8e00ff */
[----:B------:R-:W-:Y:S01]  /*8790*/  UIADD3 UR4, UPT, UPT, UR40, 0x1, URZ ;  /* 0x0000000128047890 */ /* 0x000fe2000fffe0ff */
[----:B-1----:R-:W-:Y:S03]  /*87a0*/  IMAD.U32 R0, RZ, RZ, UR58 ;  /* 0x0000003aff007e24 */ /* 0x002fe6000f8e00ff */
[----:B------:R-:W-:Y:S04]  /*87b0*/  UISETP.NE.AND UP0, UPT, UR4, 0x3, UPT ;  /* 0x000000030400788c */ /* 0x000fe8000bf05270 */
[----:B------:R-:W-:Y:S03]  /*87c0*/  USEL UR40, UR4, URZ, UP0 ;  /* 0x000000ff04287287 */ /* 0x000fe60008000000 */
[----:B------:R-:W-:Y:S05]  /*87d0*/  @P0 LEA R2, R2, UR37, 0x3 ;  /* 0x0000002502020c11 */ /* 0x000fea000f8e18ff */
[----:B------:R-:W-:Y:S05]  /*87e0*/  @P0 VIADD R2, R2, 0x58 ;  /* 0x0000005802020836 */ /* 0x000fea0000000000 */
[----:B------:R-:W-:Y:S04]  /*87f0*/  @P0 PRMT R0, R0, 0x654, R2 ;  /* 0x0000065400000816 */ /* 0x000fe80000000002 */
[----:B------:R2:W-:Y:S03]  /*8800*/  @P0 SYNCS.ARRIVE.TRANS64.RED.A1T0 RZ, [R0+URZ], RZ ;  /* 0x000000ff00ff09a7 */ /* 0x0005e600081004ff */
.L_x_120:
[----:B------:R-:W-:Y:S01]  /*8810*/  ISETP.NE.AND P2, PT, R101, RZ, PT ;  /* 0x000000ff6500720c */ /* 0x000fe20003f45270 */
[----:B-12---:R-:W-:Y:S01]  /*8820*/  IMAD.IADD R0, R44, 0x1, R87 ;  /* 0x000000012c007824 */ /* 0x006fe200078e0257 */
[----:B------:R-:W-:Y:S01]  /*8830*/  ISETP.NE.AND P0, PT, R103, 0x2, PT ;  /* 0x000000026700780c */ /* 0x000fe20003f05270 */
[----:B------:R-:W-:Y:S01]  /*8840*/  UIADD3 UR41, UPT, UPT, UR41, 0x2, URZ ;  /* 0x0000000229297890 */ /* 0x000fe2000fffe0ff */
[----:B------:R-:W-:Y:S01]  /*8850*/  ISETP.NE.AND P1, PT, R45, 0x2, PT ;  /* 0x000000022d00780c */ /* 0x000fe20003f25270 */
[----:B------:R-:W-:Y:S01]  /*8860*/  IMAD.IADD R24, R43, 0x1, R86 ;  /* 0x000000012b187824 */ /* 0x000fe200078e0256 */
[----:B------:R-:W-:Y:S02]  /*8870*/  R2UR UR20, R0 ;  /* 0x00000000001472ca */ /* 0x000fe400000e0000 */
[----:B------:R-:W-:Y:S02]  /*8880*/  SEL R2, RZ, 0x1, P0 ;  /* 0x00000001ff027807 */ /* 0x000fe40000000000 */
[----:B------:R-:W-:Y:S02]  /*8890*/  SEL R0, RZ, 0x1, P1 ;  /* 0x00000001ff007807 */ /* 0x000fe40000800000 */
[----:B------:R-:W-:Y:S02]  /*88a0*/  LOP3.LUT R96, R96, R2, RZ, 0x3c, !PT ;  /* 0x0000000260607212 */ /* 0x000fe400078e3cff */
[----:B------:R-:W-:Y:S02]  /*88b0*/  @P2 R2UR UR52, R95 ;  /* 0x000000005f3422ca */ /* 0x000fe400000e0000 */
[----:B------:R-:W-:Y:S02]  /*88c0*/  LOP3.LUT R97, R97, R0, RZ, 0x3c, !PT ;  /* 0x0000000061617212 */ /* 0x000fe400078e3cff */
[----:B------:R-:W-:Y:S02]  /*88d0*/  SEL R103, R103, RZ, P0 ;  /* 0x000000ff67677207 */ /* 0x000fe40000000000 */
[----:B------:R-:W-:Y:S01]  /*88e0*/  SEL R45, R45, RZ, P1 ;  /* 0x000000ff2d2d7207 */ /* 0x000fe20000800000 */
[----:B------:R-:W-:Y:S08]  /*88f0*/  @P2 BRA `(.L_x_121) ;  /* 0xffffffd800042947 */ /* 0x000ff0000383ffff */
[----:B------:R-:W-:-:S09]  /*8900*/  UISETP.NE.AND UP0, UPT, UR53, URZ, UPT ;  /* 0x000000ff3500728c */ /* 0x000fd2000bf05270 */
[----:B------:R-:W-:Y:S05]  /*8910*/  BRA.U !UP0, `(.L_x_122) ;  /* 0x0000000108487547 */ /* 0x000fea000b800000 */
[----:B------:R-:W1:Y:S02]  /*8920*/  LDCU.64 UR4, c[0x0][0xc90] ;  /* 0x00019200ff0477ac */ /* 0x000e640008000a00 */
[----:B-1----:R-:W-:-:S04]  /*8930*/  UISETP.NE.U32.AND UP0, UPT, UR4, URZ, UPT ;  /* 0x000000ff0400728c */ /* 0x002fc8000bf05070 */
[----:B------:R-:W-:-:S09]  /*8940*/  UISETP.NE.AND.EX UP0, UPT, UR5, URZ, UPT, UP0 ;  /* 0x000000ff0500728c */ /* 0x000fd2000bf05300 */
[----:B------:R-:W-:Y:S05]  /*8950*/  BRA.U UP0, `(.L_x_123) ;  /* 0x00000001000c7547 */ /* 0x000fea000b800000 */
[----:B------:R-:W-:-:S13]  /*8960*/  FSETP.NEU.AND P0, PT, R49, RZ, PT ;  /* 0x000000ff3100720b */ /* 0x000fda0003f0d000 */
[----:B------:R-:W-:Y:S05]  /*8970*/  @!P0 EXIT ;  /* 0x000000000000894d */ /* 0x000fea0003800000 */
[----:B------:R-:W-:Y:S05]  /*8980*/  BRA `(.L_x_122) ;  /* 0x00000000002c7947 */ /* 0x000fea0003800000 */
.L_x_123:
[----:B------:R-:W-:Y:S01]  /*8990*/  ISETP.NE.AND P0, PT, R102, RZ, PT ;  /* 0x000000ff6600720c */ /* 0x000fe20003f05270 */
[----:B------:R-:W-:-:S12]  /*89a0*/  BSSY.RECONVERGENT B0, `(.L_x_122) ;  /* 0x0000009000007945 */ /* 0x000fd80003800200 */
[----:B------:R-:W-:Y:S05]  /*89b0*/  @P0 BRA `(.L_x_124) ;  /* 0x0000000000140947 */ /* 0x000fea0003800000 */
[----:B------:R-:W1:Y:S02]  /*89c0*/  LDCU.64 UR4, c[0x0][0xc88] ;  /* 0x00019100ff0477ac */ /* 0x000e640008000a00 */
[----:B-1----:R-:W-:-:S04]  /*89d0*/  ISETP.NE.U32.AND P0, PT, RZ, UR4, PT ;  /* 0x00000004ff007c0c */ /* 0x002fc8000bf05070 */
[----:B------:R-:W-:-:S13]  /*89e0*/  ISETP.NE.AND.EX P0, PT, RZ, UR5, PT, P0 ;  /* 0x00000005ff007c0c */ /* 0x000fda000bf05300 */
[----:B------:R-:W-:Y:S05]  /*89f0*/  @!P0 EXIT ;  /* 0x000000000000894d */ /* 0x000fea0003800000 */
[----:B------:R-:W-:Y:S05]  /*8a00*/  BRA `(.L_x_125) ;  /* 0x0000000000087947 */ /* 0x000fea0003800000 */
.L_x_124:
[----:B------:R-:W-:-:S13]  /*8a10*/  FSETP.NEU.AND P0, PT, R49, RZ, PT ;  /* 0x000000ff3100720b */ /* 0x000fda0003f0d000 */
[----:B------:R-:W-:Y:S05]  /*8a20*/  @!P0 EXIT ;  /* 0x000000000000894d */ /* 0x000fea0003800000 */
.L_x_125:
[----:B------:R-:W-:Y:S05]  /*8a30*/  BSYNC.RECONVERGENT B0 ;  /* 0x0000000000007941 */ /* 0x000fea0003800200 */
.L_x_122:
[----:B------:R-:W-:Y:S01]  /*8a40*/  ULEA UR4, UR40, UR37, 0x3 ;  /* 0x0000002528047291 */ /* 0x000fe2000f8e18ff */
[----:B------:R-:W-:-:S04]  /*8a50*/  DEPBAR.LE SB0, 0x0 ;  /* 0x000080000000791a */ /* 0x000fc80000000000 */
[----:B------:R-:W-:-:S04]  /*8a60*/  UIADD3 UR4, UPT, UPT, UR4, 0x58, URZ ;  /* 0x0000005804047890 */ /* 0x000fc8000fffe0ff */
[----:B------:R-:W-:-:S09]  /*8a70*/  UPRMT UR4, UR58, 0x654, UR4 ;  /* 0x000006543a047896 */ /* 0x000fd20008000004 */
[----:B------:R-:W-:Y:S01]  /*8a80*/  SYNCS.ARRIVE.TRANS64.RED.A1T0 RZ, [UR4], RZ ;  /* 0x000000ffffff79a7 */ /* 0x000fe20008100404 */
[----:B------:R-:W-:Y:S05]  /*8a90*/  EXIT ;  /* 0x000000000000794d */ /* 0x000fea0003800000 */
.L_x_24:
[----:B--2---:R2:W4:Y:S02]  /*8aa0*/  SYNCS.PHASECHK.TRANS64.TRYWAIT P0, [R2+URZ+0xd0], R3 ;  /* 0x0000d003020075a7 */ /* 0x00452400080011ff */
[----:B----4-:R-:W-:Y:S05]  /*8ab0*/  @!P0 NANOSLEEP.SYNCS 0x989680 ;  /* 0x009896800000895d */ /* 0x010fea0003900000 */
[----:B------:R-:W4:Y:S02]  /*8ac0*/  @!P0 SYNCS.PHASECHK.TRANS64 P0, [R2+URZ+0xd0], R3 ;  /* 0x0000d003020085a7 */ /* 0x000f2400080010ff */
[----:B----4-:R-:W-:Y:S05]  /*8ad0*/  @!P0 BRA `(.L_x_24) ;  /* 0xfffffffc00f08947 */ /* 0x010fea000383ffff */
[----:B------:R-:W-:Y:S05]  /*8ae0*/  BRA `(.L_x_126) ;  /* 0xffffff8c00a07947 */ /* 0x000fea000383ffff */
.L_x_27:
[----:B------:R-:W-:-:S07]  /*8af0*/  MOV R2, UR49 ;  /* 0x0000003100027c02 */ /* 0x000fce0008000f00 */
.L_x_127:
[----:B-1----:R1:W2:Y:S02]  /*8b00*/  SYNCS.PHASECHK.TRANS64.TRYWAIT P0, [R2+URZ+0x20], R4 ;  /* 0x00002004020075a7 */ /* 0x0022a400080011ff */
[----:B--2---:R-:W-:Y:S05]  /*8b10*/  @!P0 NANOSLEEP.SYNCS 0x989680 ;  /* 0x009896800000895d */ /* 0x004fea0003900000 */
[----:B------:R-:W2:Y:S02]  /*8b20*/  @!P0 SYNCS.PHASECHK.TRANS64 P0, [R2+URZ+0x20], R4 ;  /* 0x00002004020085a7 */ /* 0x000ea400080010ff */
[----:B--2---:R-:W-:Y:S05]  /*8b30*/  @!P0 BRA `(.L_x_127) ;  /* 0xfffffffc00f08947 */ /* 0x004fea000383ffff */
[----:B------:R-:W-:Y:S05]  /*8b40*/  BRA `(.L_x_26) ;  /* 0xffffff8c00fc7947 */ /* 0x000fea000383ffff */
.L_x_36:
[----:B------:R-:W-:-:S07]  /*8b50*/  MOV R2, UR49 ;  /* 0x0000003100027c02 */ /* 0x000fce0008000f00 */
.L_x_128:
[----:B-1----:R1:W2:Y:S02]  /*8b60*/  SYNCS.PHASECHK.TRANS64.TRYWAIT P0, [R2+URZ+0x20], R4 ;  /* 0x00002004020075a7 */ /* 0x0022a400080011ff */
[----:B--2---:R-:W-:Y:S05]  /*8b70*/  @!P0 NANOSLEEP.SYNCS 0x989680 ;  /* 0x009896800000895d */ /* 0x004fea0003900000 */
[----:B------:R-:W2:Y:S02]  /*8b80*/  @!P0 SYNCS.PHASECHK.TRANS64 P0, [R2+URZ+0x20], R4 ;  /* 0x00002004020085a7 */ /* 0x000ea400080010ff */
[----:B--2---:R-:W-:Y:S05]  /*8b90*/  @!P0 BRA `(.L_x_128) ;  /* 0xfffffffc00f08947 */ /* 0x004fea000383ffff */
[----:B------:R-:W-:Y:S05]  /*8ba0*/  BRA `(.L_x_35) ;  /* 0xffffff9400447947 */ /* 0x000fea000383ffff */
.L_x_43:
[----:B-1----:R1:W2:Y:S02]  /*8bb0*/  SYNCS.PHASECHK.TRANS64.TRYWAIT P0, [R2+URZ+0x80], R3 ;  /* 0x00008003020075a7 */ /* 0x0022a400080011ff */
[----:B--2---:R-:W-:Y:S05]  /*8bc0*/  @!P0 NANOSLEEP.SYNCS 0x989680 ;  /* 0x009896800000895d */ /* 0x004fea0003900000 */
[----:B------:R-:W2:Y:S02]  /*8bd0*/  @!P0 SYNCS.PHASECHK.TRANS64 P0, [R2+URZ+0x80], R3 ;  /* 0x00008003020085a7 */ /* 0x000ea400080010ff */
[----:B--2---:R-:W-:Y:S05]  /*8be0*/  @!P0 BRA `(.L_x_43) ;  /* 0xfffffffc00f08947 */ /* 0x004fea000383ffff */
[----:B------:R-:W-:Y:S05]  /*8bf0*/  BRA `(.L_x_129) ;  /* 0xffffff98006c7947 */ /* 0x000fea000383ffff */
.L_x_47:
[----:B---3--:R-:W-:-:S07]  /*8c00*/  MOV R0, UR4 ;  /* 0x0000000400007c02 */ /* 0x008fce0008000f00 */
.L_x_130:
[----:B-1----:R1:W2:Y:S02]  /*8c10*/  SYNCS.PHASECHK.TRANS64.TRYWAIT P0, [R0+URZ], R2 ;  /* 0x00000002000075a7 */ /* 0x0022a400080011ff */
[----:B--2---:R-:W-:Y:S05]  /*8c20*/  @!P0 NANOSLEEP.SYNCS 0x989680 ;  /* 0x009896800000895d */ /* 0x004fea0003900000 */
[----:B------:R-:W2:Y:S02]  /*8c30*/  @!P0 SYNCS.PHASECHK.TRANS64 P0, [R0+URZ], R2 ;  /* 0x00000002000085a7 */ /* 0x000ea400080010ff */
[----:B--2---:R-:W-:Y:S05]  /*8c40*/  @!P0 BRA `(.L_x_130) ;  /* 0xfffffffc00f08947 */ /* 0x004fea000383ffff */
[----:B------:R-:W-:Y:S05]  /*8c50*/  BRA `(.L_x_131) ;  /* 0xffffff9c00e07947 */ /* 0x000fea000383ffff */
.L_x_48:
[----:B---3--:R-:W-:-:S07]  /*8c60*/  MOV R0, UR5 ;  /* 0x0000000500007c02 */ /* 0x008fce0008000f00 */
.L_x_132:
[----:B-1----:R1:W2:Y:S02]  /*8c70*/  SYNCS.PHASECHK.TRANS64.TRYWAIT P0, [R0+URZ], R3 ;  /* 0x00000003000075a7 */ /* 0x0022a400080011ff */
[----:B--2---:R-:W-:Y:S05]  /*8c80*/  @!P0 NANOSLEEP.SYNCS 0x989680 ;  /* 0x009896800000895d */ /* 0x004fea0003900000 */
[----:B------:R-:W2:Y:S02]  /*8c90*/  @!P0 SYNCS.PHASECHK.TRANS64 P0, [R0+URZ], R3 ;  /* 0x00000003000085a7 */ /* 0x000ea400080010ff */
[----:B--2---:R-:W-:Y:S05]  /*8ca0*/  @!P0 BRA `(.L_x_132) ;  /* 0xfffffffc00f08947 */ /* 0x004fea000383ffff */
[----:B------:R-:W-:Y:S05]  /*8cb0*/  BRA `(.L_x_133) ;  /* 0xffffff9c00ec7947 */ /* 0x000fea000383ffff */
.L_x_49:
[----:B---3--:R-:W-:-:S07]  /*8cc0*/  MOV R0, UR5 ;  /* 0x0000000500007c02 */ /* 0x008fce0008000f00 */
.L_x_134:
[----:B-1----:R1:W2:Y:S02]  /*8cd0*/  SYNCS.PHASECHK.TRANS64.TRYWAIT P0, [R0+URZ], R3 ;  /* 0x00000003000075a7 */ /* 0x0022a400080011ff */
[----:B--2---:R-:W-:Y:S05]  /*8ce0*/  @!P0 NANOSLEEP.SYNCS 0x989680 ;  /* 0x009896800000895d */ /* 0x004fea0003900000 */
[----:B------:R-:W2:Y:S02]  /*8cf0*/  @!P0 SYNCS.PHASECHK.TRANS64 P0, [R0+URZ], R3 ;  /* 0x00000003000085a7 */ /* 0x000ea400080010ff */
[----:B--2---:R-:W-:Y:S05]  /*8d00*/  @!P0 BRA `(.L_x_134) ;  /* 0xfffffffc00f08947 */ /* 0x004fea000383ffff */
[----:B------:R-:W-:Y:S05]  /*8d10*/  BRA `(.L_x_135) ;  /* 0xffffff9c00f87947 */ /* 0x000fea000383ffff */
.L_x_52:
[----:B-1----:R1:W2:Y:S02]  /*8d20*/  SYNCS.PHASECHK.TRANS64.TRYWAIT P0, [R0+URZ+0xc0], R4 ;  /* 0x0000c004000075a7 */ /* 0x0022a400080011ff */
[----:B--2---:R-:W-:Y:S05]  /*8d30*/  @!P0 NANOSLEEP.SYNCS 0x989680 ;  /* 0x009896800000895d */ /* 0x004fea0003900000 */
[----:B------:R-:W2:Y:S02]  /*8d40*/  @!P0 SYNCS.PHASECHK.TRANS64 P0, [R0+URZ+0xc0], R4 ;  /* 0x0000c004000085a7 */ /* 0x000ea400080010ff */
[----:B--2---:R-:W-:Y:S05]  /*8d50*/  @!P0 BRA `(.L_x_52) ;  /* 0xfffffffc00f08947 */ /* 0x004fea000383ffff */
[----:B------:R-:W-:Y:S05]  /*8d60*/  BRA `(.L_x_136) ;  /* 0xffffffa000587947 */ /* 0x000fea000383ffff */
.L_x_53:
[----:B------:R-:W-:-:S07]  /*8d70*/  MOV R0, UR4 ;  /* 0x0000000400007c02 */ /* 0x000fce0008000f00 */
.L_x_137:
[----:B-1----:R1:W2:Y:S02]  /*8d80*/  SYNCS.PHASECHK.TRANS64.TRYWAIT P0, [R0+URZ+0x90], R5 ;  /* 0x00009005000075a7 */ /* 0x0022a400080011ff */
[----:B--2---:R-:W-:Y:S05]  /*8d90*/  @!P0 NANOSLEEP.SYNCS 0x989680 ;  /* 0x009896800000895d */ /* 0x004fea0003900000 */
[----:B------:R-:W2:Y:S02]  /*8da0*/  @!P0 SYNCS.PHASECHK.TRANS64 P0, [R0+URZ+0x90], R5 ;  /* 0x00009005000085a7 */ /* 0x000ea400080010ff */
[----:B--2---:R-:W-:Y:S05]  /*8db0*/  @!P0 BRA `(.L_x_137) ;  /* 0xfffffffc00f08947 */ /* 0x004fea000383ffff */
[----:B------:R-:W-:Y:S05]  /*8dc0*/  BRA `(.L_x_138) ;  /* 0xffffffa000687947 */ /* 0x000fea000383ffff */
.L_x_54:
[----:B-1----:R1:W2:Y:S02]  /*8dd0*/  SYNCS.PHASECHK.TRANS64.TRYWAIT P1, [R0+URZ+0x80], R4 ;  /* 0x00008004000075a7 */ /* 0x0022a400080211ff */
[----:B--2---:R-:W-:Y:S05]  /*8de0*/  @!P1 NANOSLEEP.SYNCS 0x989680 ;  /* 0x009896800000995d */ /* 0x004fea0003900000 */
[----:B------:R-:W2:Y:S02]  /*8df0*/  @!P1 SYNCS.PHASECHK.TRANS64 P1, [R0+URZ+0x80], R4 ;  /* 0x00008004000095a7 */ /* 0x000ea400080210ff */
[----:B--2---:R-:W-:Y:S05]  /*8e00*/  @!P1 BRA `(.L_x_54) ;  /* 0xfffffffc00f09947 */ /* 0x004fea000383ffff */
[----:B------:R-:W-:Y:S05]  /*8e10*/  BRA `(.L_x_139) ;  /* 0xffffffa000987947 */ /* 0x000fea000383ffff */
.L_x_57:
[----:B------:R-:W-:-:S07]  /*8e20*/  MOV R0, UR4 ;  /* 0x0000000400007c02 */ /* 0x000fce0008000f00 */
.L_x_140:
[----:B-1----:R1:W2:Y:S02]  /*8e30*/  SYNCS.PHASECHK.TRANS64.TRYWAIT P0, [R0+URZ+0x90], R2 ;  /* 0x00009002000075a7 */ /* 0x0022a400080011ff */
[----:B--2---:R-:W-:Y:S05]  /*8e40*/  @!P0 NANOSLEEP.SYNCS 0x989680 ;  /* 0x009896800000895d */ /* 0x004fea0003900000 */
[----:B------:R-:W2:Y:S02]  /*8e50*/  @!P0 SYNCS.PHASECHK.TRANS64 P0, [R0+URZ+0x90], R2 ;  /* 0x00009002000085a7 */ /* 0x000ea400080010ff */
[----:B--2---:R-:W-:Y:S05]  /*8e60*/  @!P0 BRA `(.L_x_140) ;  /* 0xfffffffc00f08947 */ /* 0x004fea000383ffff */
[----:B------:R-:W-:Y:S05]  /*8e70*/  BRA `(.L_x_56) ;  /* 0xffffffa000ec7947 */ /* 0x000fea000383ffff */
.L_x_64:
[----:B-1----:R1:W2:Y:S02]  /*8e80*/  SYNCS.PHASECHK.TRANS64.TRYWAIT P0, [R2+URZ+0x80], R3 ;  /* 0x00008003020075a7 */ /* 0x0022a400080011ff */
[----:B--2---:R-:W-:Y:S05]  /*8e90*/  @!P0 NANOSLEEP.SYNCS 0x989680 ;  /* 0x009896800000895d */ /* 0x004fea0003900000 */
[----:B------:R-:W2:Y:S02]  /*8ea0*/  @!P0 SYNCS.PHASECHK.TRANS64 P0, [R2+URZ+0x80], R3 ;  /* 0x00008003020085a7 */ /* 0x000ea400080010ff */
[----:B--2---:R-:W-:Y:S05]  /*8eb0*/  @!P0 BRA `(.L_x_64) ;  /* 0xfffffffc00f08947 */ /* 0x004fea000383ffff */
[----:B------:R-:W-:Y:S05]  /*8ec0*/  BRA `(.L_x_141) ;  /* 0xffffffac00307947 */ /* 0x000fea000383ffff */
.L_x_67:
[----:B------:R-:W-:-:S13]  /*8ed0*/  R2UR UR4, R2 ;  /* 0x00000000020472ca */ /* 0x000fda00000e0000 */
[----:B------:R-:W-:-:S07]  /*8ee0*/  MOV R4, UR4 ;  /* 0x0000000400047c02 */ /* 0x000fce0008000f00 */
.L_x_142:
[----:B-1----:R1:W2:Y:S02]  /*8ef0*/  SYNCS.PHASECHK.TRANS64.TRYWAIT P0, [R4+URZ+0xb0], R3 ;  /* 0x0000b003040075a7 */ /* 0x0022a400080011ff */
[----:B--2---:R-:W-:Y:S05]  /*8f00*/  @!P0 NANOSLEEP.SYNCS 0x989680 ;  /* 0x009896800000895d */ /* 0x004fea0003900000 */
[----:B------:R-:W2:Y:S02]  /*8f10*/  @!P0 SYNCS.PHASECHK.TRANS64 P0, [R4+URZ+0xb0], R3 ;  /* 0x0000b003040085a7 */ /* 0x000ea400080010ff */
[----:B--2---:R-:W-:Y:S05]  /*8f20*/  @!P0 BRA `(.L_x_142) ;  /* 0xfffffffc00f08947 */ /* 0x004fea000383ffff */
[----:B------:R-:W-:Y:S05]  /*8f30*/  BRA `(.L_x_143) ;  /* 0xffffffb0009c7947 */ /* 0x000fea000383ffff */
.L_x_70:
[----:B------:R-:W-:Y:S07]  /*8f40*/  MOV R3, UR7 ;  /* 0x0000000700037c02 */ /* 0x000fee0008000f00 */
.L_x_144:
[----:B-1----:R1:W2:Y:S02]  /*8f50*/  SYNCS.PHASECHK.TRANS64.TRYWAIT P0, [R3+URZ], R4 ;  /* 0x00000004030075a7 */ /* 0x0022a400080011ff */
[----:B--2---:R-:W-:Y:S05]  /*8f60*/  @!P0 NANOSLEEP.SYNCS 0x989680 ;  /* 0x009896800000895d */ /* 0x004fea0003900000 */
[----:B------:R-:W2:Y:S02]  /*8f70*/  @!P0 SYNCS.PHASECHK.TRANS64 P0, [R3+URZ], R4 ;  /* 0x00000004030085a7 */ /* 0x000ea400080010ff */
[----:B--2---:R-:W-:Y:S05]  /*8f80*/  @!P0 BRA `(.L_x_144) ;  /* 0xfffffffc00f08947 */ /* 0x004fea000383ffff */
[----:B------:R-:W-:Y:S05]  /*8f90*/  BRA `(.L_x_69) ;  /* 0xffffffb4009c7947 */ /* 0x000fea000383ffff */
.L_x_73:
[----:B------:R-:W-:-:S07]  /*8fa0*/  MOV R0, UR4 ;  /* 0x0000000400007c02 */ /* 0x000fce0008000f00 */
.L_x_145:
[----:B--2---:R2:W4:Y:S02]  /*8fb0*/  SYNCS.PHASECHK.TRANS64.TRYWAIT P0, [R0+URZ], R2 ;  /* 0x00000002000075a7 */ /* 0x00452400080011ff */
[----:B----4-:R-:W-:Y:S05]  /*8fc0*/  @!P0 NANOSLEEP.SYNCS 0x989680 ;  /* 0x009896800000895d */ /* 0x010fea0003900000 */
[----:B------:R-:W4:Y:S02]  /*8fd0*/  @!P0 SYNCS.PHASECHK.TRANS64 P0, [R0+URZ], R2 ;  /* 0x00000002000085a7 */ /* 0x000f2400080010ff */
[----:B----4-:R-:W-:Y:S05]  /*8fe0*/  @!P0 BRA `(.L_x_145) ;  /* 0xfffffffc00f08947 */ /* 0x010fea000383ffff */
[----:B------:R-:W-:Y:S05]  /*8ff0*/  BRA `(.L_x_146) ;  /* 0xffffffbc00307947 */ /* 0x000fea000383ffff */
.L_x_74:
[----:B------:R-:W-:-:S07]  /*9000*/  MOV R0, UR4 ;  /* 0x0000000400007c02 */ /* 0x000fce0008000f00 */
.L_x_147:
[----:B--2---:R2:W4:Y:S02]  /*9010*/  SYNCS.PHASECHK.TRANS64.TRYWAIT P0, [R0+URZ], R2 ;  /* 0x00000002000075a7 */ /* 0x00452400080011ff */
[----:B----4-:R-:W-:Y:S05]  /*9020*/  @!P0 NANOSLEEP.SYNCS 0x989680 ;  /* 0x009896800000895d */ /* 0x010fea0003900000 */
[----:B------:R-:W4:Y:S02]  /*9030*/  @!P0 SYNCS.PHASECHK.TRANS64 P0, [R0+URZ], R2 ;  /* 0x00000002000085a7 */ /* 0x000f2400080010ff */
[----:B----4-:R-:W-:Y:S05]  /*9040*/  @!P0 BRA `(.L_x_147) ;  /* 0xfffffffc00f08947 */ /* 0x010fea000383ffff */
[----:B------:R-:W-:Y:S05]  /*9050*/  BRA `(.L_x_148) ;  /* 0xffffffbc00407947 */ /* 0x000fea000383ffff */
.L_x_79:
[----:B--2---:R2:W3:Y:S02]  /*9060*/  SYNCS.PHASECHK.TRANS64.TRYWAIT P0, [R0+URZ+0x80], R2 ;  /* 0x00008002000075a7 */ /* 0x0044e400080011ff */
[----:B---3--:R-:W-:Y:S05]  /*9070*/  @!P0 NANOSLEEP.SYNCS 0x989680 ;  /* 0x009896800000895d */ /* 0x008fea0003900000 */
[----:B------:R-:W3:Y:S02]  /*9080*/  @!P0 SYNCS.PHASECHK.TRANS64 P0, [R0+URZ+0x80], R2 ;  /* 0x00008002000085a7 */ /* 0x000ee400080010ff */
[----:B---3--:R-:W-:Y:S05]  /*9090*/  @!P0 BRA `(.L_x_79) ;  /* 0xfffffffc00f08947 */ /* 0x008fea000383ffff */
[----:B------:R-:W-:Y:S05]  /*90a0*/  BRA `(.L_x_149) ;  /* 0xffffffc000287947 */ /* 0x000fea000383ffff */
.L_x_82:
[----:B------:R-:W-:Y:S07]  /*90b0*/  MOV R0, UR6 ;  /* 0x0000000600007c02 */ /* 0x000fee0008000f00 */
.L_x_150:
[----:B--2---:R2:W3:Y:S02]  /*90c0*/  SYNCS.PHASECHK.TRANS64.TRYWAIT P0, [R0+URZ+0x78], R2 ;  /* 0x00007802000075a7 */ /* 0x0044e400080011ff */
[----:B---3--:R-:W-:Y:S05]  /*90d0*/  @!P0 NANOSLEEP.SYNCS 0x989680 ;  /* 0x009896800000895d */ /* 0x008fea0003900000 */
[----:B------:R-:W3:Y:S02]  /*90e0*/  @!P0 SYNCS.PHASECHK.TRANS64 P0, [R0+URZ+0x78], R2 ;  /* 0x00007802000085a7 */ /* 0x000ee400080010ff */
[----:B---3--:R-:W-:Y:S05]  /*90f0*/  @!P0 BRA `(.L_x_150) ;  /* 0xfffffffc00f08947 */ /* 0x008fea000383ffff */
[----:B------:R-:W-:Y:S05]  /*9100*/  BRA `(.L_x_81) ;  /* 0xffffffc400087947 */ /* 0x000fea000383ffff */
.L_x_85:
[----:B------:R-:W-:Y:S07]  /*9110*/  MOV R0, UR4 ;  /* 0x0000000400007c02 */ /* 0x000fee0008000f00 */
.L_x_151:
[----:B-1----:R1:W2:Y:S02]  /*9120*/  SYNCS.PHASECHK.TRANS64.TRYWAIT P0, [R0+URZ+0x58], R9 ;  /* 0x00005809000075a7 */ /* 0x0022a400080011ff */
[----:B--2---:R-:W-:Y:S05]  /*9130*/  @!P0 NANOSLEEP.SYNCS 0x989680 ;  /* 0x009896800000895d */ /* 0x004fea0003900000 */
[----:B------:R-:W2:Y:S02]  /*9140*/  @!P0 SYNCS.PHASECHK.TRANS64 P0, [R0+URZ+0x58], R9 ;  /* 0x00005809000085a7 */ /* 0x000ea400080010ff */
[----:B--2---:R-:W-:Y:S05]  /*9150*/  @!P0 BRA `(.L_x_151) ;  /* 0xfffffffc00f08947 */ /* 0x004fea000383ffff */
[----:B------:R-:W-:Y:S05]  /*9160*/  BRA `(.L_x_152) ;  /* 0xffffffc400807947 */ /* 0x000fea000383ffff */
.L_x_86:
[----:B------:R-:W-:Y:S07]  /*9170*/  MOV R0, UR5 ;  /* 0x0000000500007c02 */ /* 0x000fee0008000f00 */
.L_x_153:
[----:B-1----:R1:W2:Y:S02]  /*9180*/  SYNCS.PHASECHK.TRANS64.TRYWAIT P0, [R0+URZ+0x58], R24 ;  /* 0x00005818000075a7 */ /* 0x0022a400080011ff */
[----:B--2---:R-:W-:Y:S05]  /*9190*/  @!P0 NANOSLEEP.SYNCS 0x989680 ;  /* 0x009896800000895d */ /* 0x004fea0003900000 */
[----:B------:R-:W2:Y:S02]  /*91a0*/  @!P0 SYNCS.PHASECHK.TRANS64 P0, [R0+URZ+0x58], R24 ;  /* 0x00005818000085a7 */ /* 0x000ea400080010ff */
[----:B--2---:R-:W-:Y:S05]  /*91b0*/  @!P0 BRA `(.L_x_153) ;  /* 0xfffffffc00f08947 */ /* 0x004fea000383ffff */
[----:B------:R-:W-:Y:S05]  /*91c0*/  BRA `(.L_x_154) ;  /* 0xffffffc800207947 */ /* 0x000fea000383ffff */
.L_x_88:
[----:B------:R-:W-:-:S07]  /*91d0*/  MOV R0, UR4 ;  /* 0x0000000400007c02 */ /* 0x000fce0008000f00 */
.L_x_155:
[----:B-1----:R1:W3:Y:S02]  /*91e0*/  SYNCS.PHASECHK.TRANS64.TRYWAIT P0, [R0+URZ], R2 ;  /* 0x00000002000075a7 */ /* 0x0022e400080011ff */
[----:B---3--:R-:W-:Y:S05]  /*91f0*/  @!P0 NANOSLEEP.SYNCS 0x989680 ;  /* 0x009896800000895d */ /* 0x008fea0003900000 */
[----:B------:R-:W3:Y:S02]  /*9200*/  @!P0 SYNCS.PHASECHK.TRANS64 P0, [R0+URZ], R2 ;  /* 0x00000002000085a7 */ /* 0x000ee400080010ff */
[----:B---3--:R-:W-:Y:S05]  /*9210*/  @!P0 BRA `(.L_x_155) ;  /* 0xfffffffc00f08947 */ /* 0x008fea000383ffff */
[----:B------:R-:W-:Y:S05]  /*9220*/  BRA `(.L_x_156) ;  /* 0xffffffc800b07947 */ /* 0x000fea000383ffff */
.L_x_89:
[----:B------:R-:W-:-:S07]  /*9230*/  MOV R0, UR5 ;  /* 0x0000000500007c02 */ /* 0x000fce0008000f00 */
.L_x_157:
[----:B-1----:R1:W3:Y:S02]  /*9240*/  SYNCS.PHASECHK.TRANS64.TRYWAIT P0, [R0+URZ], R2 ;  /* 0x00000002000075a7 */ /* 0x0022e400080011ff */
[----:B---3--:R-:W-:Y:S05]  /*9250*/  @!P0 NANOSLEEP.SYNCS 0x989680 ;  /* 0x009896800000895d */ /* 0x008fea0003900000 */
[----:B------:R-:W3:Y:S02]  /*9260*/  @!P0 SYNCS.PHASECHK.TRANS64 P0, [R0+URZ], R2 ;  /* 0x00000002000085a7 */ /* 0x000ee400080010ff */
[----:B---3--:R-:W-:Y:S05]  /*9270*/  @!P0 BRA `(.L_x_157) ;  /* 0xfffffffc00f08947 */ /* 0x008fea000383ffff */
[----:B------:R-:W-:Y:S05]  /*9280*/  BRA `(.L_x_158) ;  /* 0xffffffc800bc7947 */ /* 0x000fea000383ffff */
.L_x_91:
[----:B--2---:R2:W4:Y:S02]  /*9290*/  SYNCS.PHASECHK.TRANS64.TRYWAIT P0, [R0+URZ+0x80], R2 ;  /* 0x00008002000075a7 */ /* 0x00452400080011ff */
[----:B----4-:R-:W-:Y:S05]  /*92a0*/  @!P0 NANOSLEEP.SYNCS 0x989680 ;  /* 0x009896800000895d */ /* 0x010fea0003900000 */
[----:B------:R-:W4:Y:S02]  /*92b0*/  @!P0 SYNCS.PHASECHK.TRANS64 P0, [R0+URZ+0x80], R2 ;  /* 0x00008002000085a7 */ /* 0x000f2400080010ff */
[----:B----4-:R-:W-:Y:S05]  /*92c0*/  @!P0 BRA `(.L_x_91) ;  /* 0xfffffffc00f08947 */ /* 0x010fea000383ffff */
[----:B------:R-:W-:Y:S05]  /*92d0*/  BRA `(.L_x_159) ;  /* 0xffffffcc00a07947 */ /* 0x000fea000383ffff */
.L_x_101:
[----:B-1----:R1:W3:Y:S02]  /*92e0*/  SYNCS.PHASECHK.TRANS64.TRYWAIT P1, [R0+URZ+0x40], R3 ;  /* 0x00004003000075a7 */ /* 0x0022e400080211ff */
[----:B---3--:R-:W-:Y:S05]  /*92f0*/  @!P1 NANOSLEEP.SYNCS 0x989680 ;  /* 0x009896800000995d */ /* 0x008fea0003900000 */
[----:B------:R-:W3:Y:S02]  /*9300*/  @!P1 SYNCS.PHASECHK.TRANS64 P1, [R0+URZ+0x40], R3 ;  /* 0x00004003000095a7 */ /* 0x000ee400080210ff */
[----:B---3--:R-:W-:Y:S05]  /*9310*/  @!P1 BRA `(.L_x_101) ;  /* 0xfffffffc00f09947 */ /* 0x008fea000383ffff */
[----:B------:R-:W-:Y:S05]  /*9320*/  BRA `(.L_x_100) ;  /* 0xffffffd800cc7947 */ /* 0x000fea000383ffff */
.L_x_103:
[----:B-1----:R1:W4:Y:S02]  /*9330*/  SYNCS.PHASECHK.TRANS64.TRYWAIT P0, [R73+URZ+0xa0], R2 ;  /* 0x0000a002490075a7 */ /* 0x00232400080011ff */
[----:B----4-:R-:W-:Y:S05]  /*9340*/  @!P0 NANOSLEEP.SYNCS 0x989680 ;  /* 0x009896800000895d */ /* 0x010fea0003900000 */
[----:B------:R-:W4:Y:S02]  /*9350*/  @!P0 SYNCS.PHASECHK.TRANS64 P0, [R73+URZ+0xa0], R2 ;  /* 0x0000a002490085a7 */ /* 0x000f2400080010ff */
[----:B----4-:R-:W-:Y:S05]  /*9360*/  @!P0 BRA `(.L_x_103) ;  /* 0xfffffffc00f08947 */ /* 0x010fea000383ffff */
[----:B------:R-:W-:Y:S05]  /*9370*/  BRA `(.L_x_102) ;  /* 0xffffffdc00047947 */ /* 0x000fea000383ffff */
.L_x_114:
[----:B--2---:R2:W4:Y:S02]  /*9380*/  SYNCS.PHASECHK.TRANS64.TRYWAIT P0, [R2+URZ+0x40], R107 ;  /* 0x0000406b020075a7 */ /* 0x00452400080011ff */
[----:B----4-:R-:W-:Y:S05]  /*9390*/  @!P0 NANOSLEEP.SYNCS 0x989680 ;  /* 0x009896800000895d */ /* 0x010fea0003900000 */
[----:B------:R-:W4:Y:S02]  /*93a0*/  @!P0 SYNCS.PHASECHK.TRANS64 P0, [R2+URZ+0x40], R107 ;  /* 0x0000406b020085a7 */ /* 0x000f2400080010ff */
[----:B----4-:R-:W-:Y:S05]  /*93b0*/  @!P0 BRA `(.L_x_114) ;  /* 0xfffffffc00f08947 */ /* 0x010fea000383ffff */
[----:B------:R-:W-:Y:S05]  /*93c0*/  BRA `(.L_x_113) ;  /* 0xffffffe400ec7947 */ /* 0x000fea000383ffff */
        .weak           $__internal_0_$__cuda_sm10x_tcgen05_guardrail_trap_col_being_dealloced_not_returned_by_alloc
        .type           $__internal_0_$__cuda_sm10x_tcgen05_guardrail_trap_col_being_dealloced_not_returned_by_alloc,@function
        .size           $__internal_0_$__cuda_sm10x_tcgen05_guardrail_trap_col_being_dealloced_not_returned_by_alloc,($__internal_1_$__cuda_sm10x_tcgen05_guardrail_trap_phase_invalid_during_alloc - $__internal_0_$__cuda_sm10x_tcgen05_guardrail_trap_col_being_dealloced_not_returned_by_alloc)
$__internal_0_$__cuda_sm10x_tcgen05_guardrail_trap_col_being_dealloced_not_returned_by_alloc:
[----:B------:R-:W-:Y:S05]  /*93d0*/  BPT.TRAP 0x1 ;  /* 0x000000040000795c */ /* 0x000fea0000300000 */
[----:B------:R-:W-:-:S04]  /*93e0*/  HFMA2 R3, -RZ, RZ, 0, 0 ;  /* 0x00000000ff037431 */ /* 0x000fc800000001ff */
[----:B------:R-:W-:Y:S05]  /*93f0*/  RET.REL.NODEC R2 `(_ZN7cutlass13device_kernelINS_4gemm6kernel13GemmUniversalIN4cute5tupleIJiiiiEEENS1_10collective13CollectiveMmaINS1_46MainloopSm100TmaUmmaWarpSpecializedBlockScaledILi4ELi2ELi2ENS5_IJNS4_1CILi1EEENSA_ILi8EEESB_EEEEENS5_IJNSA_ILi128EEENSA_ILi64EEENSA_ILi256EEEEEENS5_IJNS_12float_e5m2_tENS_13float_ue8m0_tEEEENS5_IJNS5_IJlSB_lEEENS4_6LayoutINS5_IJNS5_IJNS5_IJNSA_ILi32EEENSA_ILi4EEEEEEiEEESR_NS5_IJSB_iEEEEEENS5_IJNS5_IJNS5_IJNSA_ILi16EEESP_EEEiEEENS5_IJNS5_IJNSA_ILi0EEESB_EEENSA_ILi512EEEEEENS5_IJSX_iEEEEEEEEEEESL_S14_NS4_8TiledMMAINS4_8MMA_AtomIJNS4_21SM100_MMA_MXF8F6F4_SSISJ_SJ_fSK_Li128ELi64ELNS4_4UMMA5MajorE0ELS19_0ELNS18_7ScaleInE0ELS1A_0EEEEEENSN_INS5_IJSB_SB_SB_EEENS5_IJSX_SX_SX_EEEEENS5_IJNS4_10UnderscoreES1G_S1G_EEEEENS5_IJNS4_23SM90_TMA_LOAD_MULTICASTES1J_EEENS5_IJNS4_14ComposedLayoutINS4_7SwizzleILi3ELi4ELi3EEENS4_18smem_ptr_flag_bitsILi8EEENSN_INS5_IJSC_SF_EEENS5_IJSF_SB_EEEEEEENSN_INS5_IJNS5_IJNS5_IJSQ_SB_EEENS5_IJSO_SB_EEEEEESB_NS5_IJSP_NSA_ILi2EEEEEEEEENS5_IJNS5_IJNS5_IJSV_SZ_EEESY_EEESX_NS5_IJSB_SZ_EEEEEEEEEEEvNS4_8identityENS5_IJNS4_13SM90_TMA_LOADES27_EEES25_vS26_EENS_8epilogue10collective18CollectiveEpilogueINS2A_23Sm100TmaWarpSpecializedILi3ELi2ELi32ELb1ELb0EEEJSI_NS5_IJNSN_ISF_SB_EENSN_ISO_SB_EEEEENS_10bfloat16_tESM_S2I_SM_NS2A_6fusion15FusionCallbacksIS2E_NS2J_17LinearCombinationIS2I_fS2I_fLNS_15FloatRoundStyleE2EEESI_S2H_JEEENS4_5SM1004TMEM4LOAD26SM100_TMEM_LOAD_32dp32b32xES27_NS1L_INS1M_ILi2ELi4ELi3EEENS1O_ILi16EEENSN_INS5_IJSC_SO_EEES1V_EEEENS4_39AutoVectorizingCopyWithAssumedAlignmentILi128EEENS4_14SM90_TMA_STOREES2X_S2Z_S2Z_EEEvvEEEEvNT_6ParamsE) ;  /* 0xffffff6c02007950 */ /* 0x000fea0003c3ffff */
        .weak           $__internal_1_$__cuda_sm10x_tcgen05_guardrail_trap_phase_invalid_during_alloc
        .type           $__internal_1_$__cuda_sm10x_tcgen05_guardrail_trap_phase_invalid_during_alloc,@function
        .size           $__internal_1_$__cuda_sm10x_tcgen05_guardrail_trap_phase_invalid_during_alloc,($__internal_2_$__cuda_sm10x_tcgen05_guardrail_trap_unallocated_columns_being_dealloced - $__internal_1_$__cuda_sm10x_tcgen05_guardrail_trap_phase_invalid_during_alloc)
$__internal_1_$__cuda_sm10x_tcgen05_guardrail_trap_phase_invalid_during_alloc:
[----:B------:R-:W-:Y:S05]  /*9400*/  BPT.TRAP 0x1 ;  /* 0x000000040000795c */ /* 0x000fea0000300000 */
[----:B------:R-:W-:-:S04]  /*9410*/  MOV R3, 0x0 ;  /* 0x0000000000037802 */ /* 0x000fc80000000f00 */
[----:B------:R-:W-:Y:S05]  /*9420*/  RET.REL.NODEC R2 `(_ZN7cutlass13device_kernelINS_4gemm6kernel13GemmUniversalIN4cute5tupleIJiiiiEEENS1_10collective13CollectiveMmaINS1_46MainloopSm100TmaUmmaWarpSpecializedBlockScaledILi4ELi2ELi2ENS5_IJNS4_1CILi1EEENSA_ILi8EEESB_EEEEENS5_IJNSA_ILi128EEENSA_ILi64EEENSA_ILi256EEEEEENS5_IJNS_12float_e5m2_tENS_13float_ue8m0_tEEEENS5_IJNS5_IJlSB_lEEENS4_6LayoutINS5_IJNS5_IJNS5_IJNSA_ILi32EEENSA_ILi4EEEEEEiEEESR_NS5_IJSB_iEEEEEENS5_IJNS5_IJNS5_IJNSA_ILi16EEESP_EEEiEEENS5_IJNS5_IJNSA_ILi0EEESB_EEENSA_ILi512EEEEEENS5_IJSX_iEEEEEEEEEEESL_S14_NS4_8TiledMMAINS4_8MMA_AtomIJNS4_21SM100_MMA_MXF8F6F4_SSISJ_SJ_fSK_Li128ELi64ELNS4_4UMMA5MajorE0ELS19_0ELNS18_7ScaleInE0ELS1A_0EEEEEENSN_INS5_IJSB_SB_SB_EEENS5_IJSX_SX_SX_EEEEENS5_IJNS4_10UnderscoreES1G_S1G_EEEEENS5_IJNS4_23SM90_TMA_LOAD_MULTICASTES1J_EEENS5_IJNS4_14ComposedLayoutINS4_7SwizzleILi3ELi4ELi3EEENS4_18smem_ptr_flag_bitsILi8EEENSN_INS5_IJSC_SF_EEENS5_IJSF_SB_EEEEEEENSN_INS5_IJNS5_IJNS5_IJSQ_SB_EEENS5_IJSO_SB_EEEEEESB_NS5_IJSP_NSA_ILi2EEEEEEEEENS5_IJNS5_IJNS5_IJSV_SZ_EEESY_EEESX_NS5_IJSB_SZ_EEEEEEEEEEEvNS4_8identityENS5_IJNS4_13SM90_TMA_LOADES27_EEES25_vS26_EENS_8epilogue10collective18CollectiveEpilogueINS2A_23Sm100TmaWarpSpecializedILi3ELi2ELi32ELb1ELb0EEEJSI_NS5_IJNSN_ISF_SB_EENSN_ISO_SB_EEEEENS_10bfloat16_tESM_S2I_SM_NS2A_6fusion15FusionCallbacksIS2E_NS2J_17LinearCombinationIS2I_fS2I_fLNS_15FloatRoundStyleE2EEESI_S2H_JEEENS4_5SM1004TMEM4LOAD26SM100_TMEM_LOAD_32dp32b32xES27_NS1L_INS1M_ILi2ELi4ELi3EEENS1O_ILi16EEENSN_INS5_IJSC_SO_EEES1V_EEEENS4_39AutoVectorizingCopyWithAssumedAlignmentILi128EEENS4_14SM90_TMA_STOREES2X_S2Z_S2Z_EEEvvEEEEvNT_6ParamsE) ;  /* 0xffffff6802f47950 */ /* 0x000fea0003c3ffff */
        .weak           $__internal_2_$__cuda_sm10x_tcgen05_guardrail_trap_unallocated_columns_being_dealloced
        .type           $__internal_2_$__cuda_sm10x_tcgen05_guardrail_trap_unallocated_columns_being_dealloced,@function
        .size           $__internal_2_$__cuda_sm10x_tcgen05_guardrail_trap_unallocated_columns_being_dealloced,(.L_x_161 - $__internal_2_$__cuda_sm10x_tcgen05_guardrail_trap_unallocated_columns_being_dealloced)
$__internal_2_$__cuda_sm10x_tcgen05_guardrail_trap_unallocated_columns_being_dealloced:
[----:B------:R-:W-:Y:S05]  /*9430*/  BPT.TRAP 0x1 ;  /* 0x000000040000795c */ /* 0x000fea0000300000 */
[----:B------:R-:W-:-:S04]  /*9440*/  HFMA2 R3, -RZ, RZ, 0, 0 ;  /* 0x00000000ff037431 */ /* 0x000fc800000001ff */
[----:B------:R-:W-:Y:S05]  /*9450*/  RET.REL.NODEC R2 `(_ZN7cutlass13device_kernelINS_4gemm6kernel13GemmUniversalIN4cute5tupleIJiiiiEEENS1_10collective13CollectiveMmaINS1_46MainloopSm100TmaUmmaWarpSpecializedBlockScaledILi4ELi2ELi2ENS5_IJNS4_1CILi1EEENSA_ILi8EEESB_EEEEENS5_IJNSA_ILi128EEENSA_ILi64EEENSA_ILi256EEEEEENS5_IJNS_12float_e5m2_tENS_13float_ue8m0_tEEEENS5_IJNS5_IJlSB_lEEENS4_6LayoutINS5_IJNS5_IJNS5_IJNSA_ILi32EEENSA_ILi4EEEEEEiEEESR_NS5_IJSB_iEEEEEENS5_IJNS5_IJNS5_IJNSA_ILi16EEESP_EEEiEEENS5_IJNS5_IJNSA_ILi0EEESB_EEENSA_ILi512EEEEEENS5_IJSX_iEEEEEEEEEEESL_S14_NS4_8TiledMMAINS4_8MMA_AtomIJNS4_21SM100_MMA_MXF8F6F4_SSISJ_SJ_fSK_Li128ELi64ELNS4_4UMMA5MajorE0ELS19_0ELNS18_7ScaleInE0ELS1A_0EEEEEENSN_INS5_IJSB_SB_SB_EEENS5_IJSX_SX_SX_EEEEENS5_IJNS4_10UnderscoreES1G_S1G_EEEEENS5_IJNS4_23SM90_TMA_LOAD_MULTICASTES1J_EEENS5_IJNS4_14ComposedLayoutINS4_7SwizzleILi3ELi4ELi3EEENS4_18smem_ptr_flag_bitsILi8EEENSN_INS5_IJSC_SF_EEENS5_IJSF_SB_EEEEEEENSN_INS5_IJNS5_IJNS5_IJSQ_SB_EEENS5_IJSO_SB_EEEEEESB_NS5_IJSP_NSA_ILi2EEEEEEEEENS5_IJNS5_IJNS5_IJSV_SZ_EEESY_EEESX_NS5_IJSB_SZ_EEEEEEEEEEEvNS4_8identityENS5_IJNS4_13SM90_TMA_LOADES27_EEES25_vS26_EENS_8epilogue10collective18CollectiveEpilogueINS2A_23Sm100TmaWarpSpecializedILi3ELi2ELi32ELb1ELb0EEEJSI_NS5_IJNSN_ISF_SB_EENSN_ISO_SB_EEEEENS_10bfloat16_tESM_S2I_SM_NS2A_6fusion15FusionCallbacksIS2E_NS2J_17LinearCombinationIS2I_fS2I_fLNS_15FloatRoundStyleE2EEESI_S2H_JEEENS4_5SM1004TMEM4LOAD26SM100_TMEM_LOAD_32dp32b32xES27_NS1L_INS1M_ILi2ELi4ELi3EEENS1O_ILi16EEENSN_INS5_IJSC_SO_EEES1V_EEEENS4_39AutoVectorizingCopyWithAssumedAlignmentILi128EEENS4_14SM90_TMA_STOREES2X_S2Z_S2Z_EEEvvEEEEvNT_6ParamsE) ;  /* 0xffffff6802e87950 */ /* 0x000fea0003c3ffff */
.L_x_160:
[----:B------:R-:W-:-:S00]  /*9460*/  BRA `(.L_x_160) ;  /* 0xfffffffc00fc7947 */ /* 0x000fc0000383ffff */
[----:B------:R-:W-:-:S00]  /*9470*/  NOP ;  /* 0x0000000000007918 */ /* 0x000fc00000000000 */
        /* <DEDUP_REMOVED lines=8> */
.L_x_161:


//--------------------- .nv.global.init           --------------------------
	.section	.nv.global.init,"aw",@progbits
.nv.global.init:
	.type		$str$27,@object
	.size		$str$27,($str$28 - $str$27)
$str$27:
        /*0000*/ 	.byte	0x28, 0x61, 0x64, 0x64, 0x72, 0x65, 0x73, 0x73, 0x20, 0x26, 0x20, 0x6d, 0x61, 0x73, 0x6b, 0x29
        /*0010*/ 	.byte	0x20, 0x3d, 0x3d, 0x20, 0x30, 0x00
	.type		$str$28,@object
	.size		$str$28,($str$26 - $str$28)
$str$28:
        /*0016*/ 	.byte	0x2f, 0x74, 0x6d, 0x70, 0x2f, 0x63, 0x75, 0x74, 0x6c, 0x61, 0x73, 0x73, 0x5f, 0x73, 0x77, 0x65
        /*0026*/ 	.byte	0x65, 0x70, 0x5f, 0x73, 0x72, 0x63, 0x2f, 0x69, 0x6e, 0x63, 0x6c, 0x75, 0x64, 0x65, 0x2f, 0x63
        /*0036*/ 	.byte	0x75, 0x74, 0x65, 0x2f, 0x70, 0x6f, 0x69, 0x6e, 0x74, 0x65, 0x72, 0x5f, 0x66, 0x6c, 0x61, 0x67
        /*0046*/ 	.byte	0x67, 0x65, 0x64, 0x2e, 0x68, 0x70, 0x70, 0x00
	.type		$str$26,@object
	.size		$str$26,($str$25 - $str$26)
$str$26:
        /*004e*/ 	.byte	0x2f, 0x74, 0x6d, 0x70, 0x2f, 0x63, 0x75, 0x74, 0x6c, 0x61, 0x73, 0x73, 0x5f, 0x73, 0x77, 0x65
        /*005e*/ 	.byte	0x65, 0x70, 0x5f, 0x73, 0x72, 0x63, 0x2f, 0x69, 0x6e, 0x63, 0x6c, 0x75, 0x64, 0x65, 0x2f, 0x63
        /*006e*/ 	.byte	0x75, 0x74, 0x65, 0x2f, 0x61, 0x74, 0x6f, 0x6d, 0x2f, 0x63, 0x6f, 0x70, 0x79, 0x5f, 0x74, 0x72
        /*007e*/ 	.byte	0x61, 0x69, 0x74, 0x73, 0x5f, 0x73, 0x6d, 0x31, 0x30, 0x30, 0x2e, 0x68, 0x70, 0x70, 0x00
	.type		$str$25,@object
	.size		$str$25,(__unnamed_1 - $str$25)
$str$25:
        /*008d*/ 	.byte	0x28, 0x28, 0x75, 0x69, 0x6e, 0x74, 0x33, 0x32, 0x5f, 0x74, 0x28, 0x74, 0x68, 0x72, 0x65, 0x61
        /*009d*/ 	.byte	0x64, 0x49, 0x64, 0x78, 0x2e, 0x78, 0x29, 0x20, 0x2f, 0x20, 0x33, 0x32, 0x29, 0x20, 0x25, 0x20
        /*00ad*/ 	.byte	0x34, 0x29, 0x20, 0x3d, 0x3d, 0x20, 0x28, 0x28, 0x28, 0x74, 0x6d, 0x65, 0x6d, 0x5f, 0x61, 0x64
        /*00bd*/ 	.byte	0x64, 0x72, 0x20, 0x3e, 0x3e, 0x20, 0x31, 0x36, 0x29, 0x20, 0x2f, 0x20, 0x33, 0x32, 0x29, 0x20
        /*00cd*/ 	.byte	0x25, 0x20, 0x34, 0x29, 0x00
	.type		__unnamed_1,@object
	.size		__unnamed_1,(__unnamed_2 - __unnamed_1)
__unnamed_1:
        /*00d2*/ 	.byte	0x61, 0x75, 0x74, 0x6f, 0x20, 0x63, 0x75, 0x74, 0x65, 0x3a, 0x3a, 0x61, 0x73, 0x5f, 0x70, 0x6f
        /* <DEDUP_REMOVED lines=24> */
        /*0262*/ 	.byte	0x34, 0x30, 0x39, 0x36, 0x3e, 0x3e, 0x3e, 0x3e, 0x5d, 0x00
	.type		__unnamed_2,@object
	.size		__unnamed_2,(.L_2 - __unnamed_2)
__unnamed_2:
        /* <DEDUP_REMOVED lines=42> */
        /*050c*/ 	.byte	0x3e, 0x3e, 0x5d, 0x00
.L_2:


//--------------------- .nv.shared._ZN7cutlass13device_kernelINS_4gemm6kernel13GemmUniversalIN4cute5tupleIJiiiiEEENS1_10collective13CollectiveMmaINS1_46MainloopSm100TmaUmmaWarpSpecializedBlockScaledILi4ELi2ELi2ENS5_IJNS4_1CILi1EEENSA_ILi8EEESB_EEEEENS5_IJNSA_ILi128EEENSA_ILi64EEENSA_ILi256EEEEEENS5_IJNS_12float_e5m2_tENS_13float_ue8m0_tEEEENS5_IJNS5_IJlSB_lEEENS4_6LayoutINS5_IJNS5_IJNS5_IJNSA_ILi32EEENSA_ILi4EEEEEEiEEESR_NS5_IJSB_iEEEEEENS5_IJNS5_IJNS5_IJNSA_ILi16EEESP_EEEiEEENS5_IJNS5_IJNSA_ILi0EEESB_EEENSA_ILi512EEEEEENS5_IJSX_iEEEEEEEEEEESL_S14_NS4_8TiledMMAINS4_8MMA_AtomIJNS4_21SM100_MMA_MXF8F6F4_SSISJ_SJ_fSK_Li128ELi64ELNS4_4UMMA5MajorE0ELS19_0ELNS18_7ScaleInE0ELS1A_0EEEEEENSN_INS5_IJSB_SB_SB_EEENS5_IJSX_SX_SX_EEEEENS5_IJNS4_10UnderscoreES1G_S1G_EEEEENS5_IJNS4_23SM90_TMA_LOAD_MULTICASTES1J_EEENS5_IJNS4_14ComposedLayoutINS4_7SwizzleILi3ELi4ELi3EEENS4_18smem_ptr_flag_bitsILi8EEENSN_INS5_IJSC_SF_EEENS5_IJSF_SB_EEEEEEENSN_INS5_IJNS5_IJNS5_IJSQ_SB_EEENS5_IJSO_SB_EEEEEESB_NS5_IJSP_NSA_ILi2EEEEEEEEENS5_IJNS5_IJNS5_IJSV_SZ_EEESY_EEESX_NS5_IJSB_SZ_EEEEEEEEEEEvNS4_8identityENS5_IJNS4_13SM90_TMA_LOADES27_EEES25_vS26_EENS_8epilogue10collective18CollectiveEpilogueINS2A_23Sm100TmaWarpSpecializedILi3ELi2ELi32ELb1ELb0EEEJSI_NS5_IJNSN_ISF_SB_EENSN_ISO_SB_EEEEENS_10bfloat16_tESM_S2I_SM_NS2A_6fusion15FusionCallbacksIS2E_NS2J_17LinearCombinationIS2I_fS2I_fLNS_15FloatRoundStyleE2EEESI_S2H_JEEENS4_5SM1004TMEM4LOAD26SM100_TMEM_LOAD_32dp32b32xES27_NS1L_INS1M_ILi2ELi4ELi3EEENS1O_ILi16EEENSN_INS5_IJSC_SO_EEES1V_EEEENS4_39AutoVectorizingCopyWithAssumedAlignmentILi128EEENS4_14SM90_TMA_STOREES2X_S2Z_S2Z_EEEvvEEEEvNT_6ParamsE --------------------------
	.section	.nv.shared._ZN7cutlass13device_kernelINS_4gemm6kernel13GemmUniversalIN4cute5tupleIJiiiiEEENS1_10collective13CollectiveMmaINS1_46MainloopSm100TmaUmmaWarpSpecializedBlockScaledILi4ELi2ELi2ENS5_IJNS4_1CILi1EEENSA_ILi8EEESB_EEEEENS5_IJNSA_ILi128EEENSA_ILi64EEENSA_ILi256EEEEEENS5_IJNS_12float_e5m2_tENS_13float_ue8m0_tEEEENS5_IJNS5_IJlSB_lEEENS4_6LayoutINS5_IJNS5_IJNS5_IJNSA_ILi32EEENSA_ILi4EEEEEEiEEESR_NS5_IJSB_iEEEEEENS5_IJNS5_IJNS5_IJNSA_ILi16EEESP_EEEiEEENS5_IJNS5_IJNSA_ILi0EEESB_EEENSA_ILi512EEEEEENS5_IJSX_iEEEEEEEEEEESL_S14_NS4_8TiledMMAINS4_8MMA_AtomIJNS4_21SM100_MMA_MXF8F6F4_SSISJ_SJ_fSK_Li128ELi64ELNS4_4UMMA5MajorE0ELS19_0ELNS18_7ScaleInE0ELS1A_0EEEEEENSN_INS5_IJSB_SB_SB_EEENS5_IJSX_SX_SX_EEEEENS5_IJNS4_10UnderscoreES1G_S1G_EEEEENS5_IJNS4_23SM90_TMA_LOAD_MULTICASTES1J_EEENS5_IJNS4_14ComposedLayoutINS4_7SwizzleILi3ELi4ELi3EEENS4_18smem_ptr_flag_bitsILi8EEENSN_INS5_IJSC_SF_EEENS5_IJSF_SB_EEEEEEENSN_INS5_IJNS5_IJNS5_IJSQ_SB_EEENS5_IJSO_SB_EEEEEESB_NS5_IJSP_NSA_ILi2EEEEEEEEENS5_IJNS5_IJNS5_IJSV_SZ_EEESY_EEESX_NS5_IJSB_SZ_EEEEEEEEEEEvNS4_8identityENS5_IJNS4_13SM90_TMA_LOADES27_EEES25_vS26_EENS_8epilogue10collective18CollectiveEpilogueINS2A_23Sm100TmaWarpSpecializedILi3ELi2ELi32ELb1ELb0EEEJSI_NS5_IJNSN_ISF_SB_EENSN_ISO_SB_EEEEENS_10bfloat16_tESM_S2I_SM_NS2A_6fusion15FusionCallbacksIS2E_NS2J_17LinearCombinationIS2I_fS2I_fLNS_15FloatRoundStyleE2EEESI_S2H_JEEENS4_5SM1004TMEM4LOAD26SM100_TMEM_LOAD_32dp32b32xES27_NS1L_INS1M_ILi2ELi4ELi3EEENS1O_ILi16EEENSN_INS5_IJSC_SO_EEES1V_EEEENS4_39AutoVectorizingCopyWithAssumedAlignmentILi128EEENS4_14SM90_TMA_STOREES2X_S2Z_S2Z_EEEvvEEEEvNT_6ParamsE,"aw",@nobits
	.sectionflags	@""
	.align	16
	.zero		1024


//--------------------- .nv.shared.reserved.0     --------------------------
	.section	.nv.shared.reserved.0,"aw",@nobits
	.weak		__nv_reservedSMEM_offset_0_alias
	.size		__nv_reservedSMEM_offset_0_alias, 0, 64
	.other		__nv_reservedSMEM_offset_0_alias,@"STO_CUDA_RESERVED_SHARED STV_DEFAULT"
__nv_reservedSMEM_offset_0_alias:
	.zero		0
.nv.shared.reserved.0:
	.zero		64
	.weak		__nv_reservedSMEM_tcgen05_partition
	.type		__nv_reservedSMEM_tcgen05_partition,@object
	.size		__nv_reservedSMEM_tcgen05_partition,(.L_0 - __nv_reservedSMEM_tcgen05_partition)
__nv_reservedSMEM_tcgen05_partition:
	.zero		32
.L_0:


//--------------------- .nv.global                --------------------------
	.section	.nv.global,"aw",@nobits
.nv.global:
	.type		_ZN40_INTERNAL_94361287_4_k_cu_17e435ba_197824cute1_E,@object
	.size		_ZN40_INTERNAL_94361287_4_k_cu_17e435ba_197824cute1_E,(_ZN40_INTERNAL_94361287_4_k_cu_17e435ba_197824cuda3std3__45__cpo6cbeginE - _ZN40_INTERNAL_94361287_4_k_cu_17e435ba_197824cute1_E)
_ZN40_INTERNAL_94361287_4_k_cu_17e435ba_197824cute1_E:
	.zero		1
	.type		_ZN40_INTERNAL_94361287_4_k_cu_17e435ba_197824cuda3std3__45__cpo6cbeginE,@object
	.size		_ZN40_INTERNAL_94361287_4_k_cu_17e435ba_197824cuda3std3__45__cpo6cbeginE,(_ZN40_INTERNAL_94361287_4_k_cu_17e435ba_197824cuda3std3__48in_placeE - _ZN40_INTERNAL_94361287_4_k_cu_17e435ba_197824cuda3std3__45__cpo6cbeginE)
_ZN40_INTERNAL_94361287_4_k_cu_17e435ba_197824cuda3std3__45__cpo6cbeginE:
	.zero		1
	.type		_ZN40_INTERNAL_94361287_4_k_cu_17e435ba_197824cuda3std3__48in_placeE,@object
	.size		_ZN40_INTERNAL_94361287_4_k_cu_17e435ba_197824cuda3std3__48in_placeE,(_ZN40_INTERNAL_94361287_4_k_cu_17e435ba_197824cuda3std6ranges3__45__cpo9iter_moveE - _ZN40_INTERNAL_94361287_4_k_cu_17e435ba_197824cuda3std3__48in_placeE)
_ZN40_INTERNAL_94361287_4_k_cu_17e435ba_197824cuda3std3__48in_placeE:
	.zero		1
	.type		_ZN40_INTERNAL_94361287_4_k_cu_17e435ba_197824cuda3std6ranges3__45__cpo9iter_moveE,@object
	.size		_ZN40_INTERNAL_94361287_4_k_cu_17e435ba_197824cuda3std6ranges3__45__cpo9iter_moveE,(_ZN40_INTERNAL_94361287_4_k_cu_17e435ba_197824cuda3std3__45__cpo5beginE - _ZN40_INTERNAL_94361287_4_k_cu_17e435ba_197824cuda3std6ranges3__45__cpo9iter_moveE)
_ZN40_INTERNAL_94361287_4_k_cu_17e435ba_197824cuda3std6ranges3__45__cpo9iter_moveE:
	.zero		1
	.type		_ZN40_INTERNAL_94361287_4_k_cu_17e435ba_197824cuda3std3__45__cpo5beginE,@object
	.size		_ZN40_INTERNAL_94361287_4_k_cu_17e435ba_197824cuda3std3__45__cpo5beginE,(_ZN40_INTERNAL_94361287_4_k_cu_17e435ba_197824cuda3std3__442_GLOBAL__N__94361287_4_k_cu_17e435ba_197826ignoreE - _ZN40_INTERNAL_94361287_4_k_cu_17e435ba_197824cuda3std3__45__cpo5beginE)
_ZN40_INTERNAL_94361287_4_k_cu_17e435ba_197824cuda3std3__45__cpo5beginE:
	.zero		1
	.type		_ZN40_INTERNAL_94361287_4_k_cu_17e435ba_197824cuda3std3__442_GLOBAL__N__94361287_4_k_cu_17e435ba_197826ignoreE,@object
	.size		_ZN40_INTERNAL_94361287_4_k_cu_17e435ba_197824cuda3std3__442_GLOBAL__N__94361287_4_k_cu_17e435ba_197826ignoreE,(_ZN40_INTERNAL_94361287_4_k_cu_17e435ba_197824cute7productE - _ZN40_INTERNAL_94361287_4_k_cu_17e435ba_197824cuda3std3__442_GLOBAL__N__94361287_4_k_cu_17e435ba_197826ignoreE)
_ZN40_INTERNAL_94361287_4_k_cu_17e435ba_197824cuda3std3__442_GLOBAL__N__94361287_4_k_cu_17e435ba_197826ignoreE:
	.zero		1
	.type		_ZN40_INTERNAL_94361287_4_k_cu_17e435ba_197824cute7productE,@object
	.size		_ZN40_INTERNAL_94361287_4_k_cu_17e435ba_197824cute7productE,(_ZN40_INTERNAL_94361287_4_k_cu_17e435ba_197824cuda3std3__45__cpo3endE - _ZN40_INTERNAL_94361287_4_k_cu_17e435ba_197824cute7productE)
_ZN40_INTERNAL_94361287_4_k_cu_17e435ba_197824cute7productE:
	.zero		1
	.type		_ZN40_INTERNAL_94361287_4_k_cu_17e435ba_197824cuda3std3__45__cpo3endE,@object
	.size		_ZN40_INTERNAL_94361287_4_k_cu_17e435ba_197824cuda3std3__45__cpo3endE,(_ZN40_INTERNAL_94361287_4_k_cu_17e435ba_197824cuda3std3__419piecewise_constructE - _ZN40_INTERNAL_94361287_4_k_cu_17e435ba_197824cuda3std3__45__cpo3endE)
_ZN40_INTERNAL_94361287_4_k_cu_17e435ba_197824cuda3std3__45__cpo3endE:
	.zero		1
	.type		_ZN40_INTERNAL_94361287_4_k_cu_17e435ba_197824cuda3std3__419piecewise_constructE,@object
	.size		_ZN40_INTERNAL_94361287_4_k_cu_17e435ba_197824cuda3std3__419piecewise_constructE,(_ZN40_INTERNAL_94361287_4_k_cu_17e435ba_197824cuda3std3__45__cpo4cendE - _ZN40_INTERNAL_94361287_4_k_cu_17e435ba_197824cuda3std3__419piecewise_constructE)
_ZN40_INTERNAL_94361287_4_k_cu_17e435ba_197824cuda3std3__419piecewise_constructE:
	.zero		1
	.type		_ZN40_INTERNAL_94361287_4_k_cu_17e435ba_197824cuda3std3__45__cpo4cendE,@object
	.size		_ZN40_INTERNAL_94361287_4_k_cu_17e435ba_197824cuda3std3__45__cpo4cendE,(_ZN40_INTERNAL_94361287_4_k_cu_17e435ba_197824cuda3std6ranges3__45__cpo4swapE - _ZN40_INTERNAL_94361287_4_k_cu_17e435ba_197824cuda3std3__45__cpo4cendE)
_ZN40_INTERNAL_94361287_4_k_cu_17e435ba_197824cuda3std3__45__cpo4cendE:
	.zero		1
	.type		_ZN40_INTERNAL_94361287_4_k_cu_17e435ba_197824cuda3std6ranges3__45__cpo4swapE,@object
	.size		_ZN40_INTERNAL_94361287_4_k_cu_17e435ba_197824cuda3std6ranges3__45__cpo4swapE,(.L_10 - _ZN40_INTERNAL_94361287_4_k_cu_17e435ba_197824cuda3std6ranges3__45__cpo4swapE)
_ZN40_INTERNAL_94361287_4_k_cu_17e435ba_197824cuda3std6ranges3__45__cpo4swapE:
	.zero		1
.L_10:


//--------------------- .nv.constant0._ZN7cutlass13device_kernelINS_4gemm6kernel13GemmUniversalIN4cute5tupleIJiiiiEEENS1_10collective13CollectiveMmaINS1_46MainloopSm100TmaUmmaWarpSpecializedBlockScaledILi4ELi2ELi2ENS5_IJNS4_1CILi1EEENSA_ILi8EEESB_EEEEENS5_IJNSA_ILi128EEENSA_ILi64EEENSA_ILi256EEEEEENS5_IJNS_12float_e5m2_tENS_13float_ue8m0_tEEEENS5_IJNS5_IJlSB_lEEENS4_6LayoutINS5_IJNS5_IJNS5_IJNSA_ILi32EEENSA_ILi4EEEEEEiEEESR_NS5_IJSB_iEEEEEENS5_IJNS5_IJNS5_IJNSA_ILi16EEESP_EEEiEEENS5_IJNS5_IJNSA_ILi0EEESB_EEENSA_ILi512EEEEEENS5_IJSX_iEEEEEEEEEEESL_S14_NS4_8TiledMMAINS4_8MMA_AtomIJNS4_21SM100_MMA_MXF8F6F4_SSISJ_SJ_fSK_Li128ELi64ELNS4_4UMMA5MajorE0ELS19_0ELNS18_7ScaleInE0ELS1A_0EEEEEENSN_INS5_IJSB_SB_SB_EEENS5_IJSX_SX_SX_EEEEENS5_IJNS4_10UnderscoreES1G_S1G_EEEEENS5_IJNS4_23SM90_TMA_LOAD_MULTICASTES1J_EEENS5_IJNS4_14ComposedLayoutINS4_7SwizzleILi3ELi4ELi3EEENS4_18smem_ptr_flag_bitsILi8EEENSN_INS5_IJSC_SF_EEENS5_IJSF_SB_EEEEEEENSN_INS5_IJNS5_IJNS5_IJSQ_SB_EEENS5_IJSO_SB_EEEEEESB_NS5_IJSP_NSA_ILi2EEEEEEEEENS5_IJNS5_IJNS5_IJSV_SZ_EEESY_EEESX_NS5_IJSB_SZ_EEEEEEEEEEEvNS4_8identityENS5_IJNS4_13SM90_TMA_LOADES27_EEES25_vS26_EENS_8epilogue10collective18CollectiveEpilogueINS2A_23Sm100TmaWarpSpecializedILi3ELi2ELi32ELb1ELb0EEEJSI_NS5_IJNSN_ISF_SB_EENSN_ISO_SB_EEEEENS_10bfloat16_tESM_S2I_SM_NS2A_6fusion15FusionCallbacksIS2E_NS2J_17LinearCombinationIS2I_fS2I_fLNS_15FloatRoundStyleE2EEESI_S2H_JEEENS4_5SM1004TMEM4LOAD26SM100_TMEM_LOAD_32dp32b32xES27_NS1L_INS1M_ILi2ELi4ELi3EEENS1O_ILi16EEENSN_INS5_IJSC_SO_EEES1V_EEEENS4_39AutoVectorizingCopyWithAssumedAlignmentILi128EEENS4_14SM90_TMA_STOREES2X_S2Z_S2Z_EEEvvEEEEvNT_6ParamsE --------------------------
	.section	.nv.constant0._ZN7cutlass13device_kernelINS_4gemm6kernel13GemmUniversalIN4cute5tupleIJiiiiEEENS1_10collective13CollectiveMmaINS1_46MainloopSm100TmaUmmaWarpSpecializedBlockScaledILi4ELi2ELi2ENS5_IJNS4_1CILi1EEENSA_ILi8EEESB_EEEEENS5_IJNSA_ILi128EEENSA_ILi64EEENSA_ILi256EEEEEENS5_IJNS_12float_e5m2_tENS_13float_ue8m0_tEEEENS5_IJNS5_IJlSB_lEEENS4_6LayoutINS5_IJNS5_IJNS5_IJNSA_ILi32EEENSA_ILi4EEEEEEiEEESR_NS5_IJSB_iEEEEEENS5_IJNS5_IJNS5_IJNSA_ILi16EEESP_EEEiEEENS5_IJNS5_IJNSA_ILi0EEESB_EEENSA_ILi512EEEEEENS5_IJSX_iEEEEEEEEEEESL_S14_NS4_8TiledMMAINS4_8MMA_AtomIJNS4_21SM100_MMA_MXF8F6F4_SSISJ_SJ_fSK_Li128ELi64ELNS4_4UMMA5MajorE0ELS19_0ELNS18_7ScaleInE0ELS1A_0EEEEEENSN_INS5_IJSB_SB_SB_EEENS5_IJSX_SX_SX_EEEEENS5_IJNS4_10UnderscoreES1G_S1G_EEEEENS5_IJNS4_23SM90_TMA_LOAD_MULTICASTES1J_EEENS5_IJNS4_14ComposedLayoutINS4_7SwizzleILi3ELi4ELi3EEENS4_18smem_ptr_flag_bitsILi8EEENSN_INS5_IJSC_SF_EEENS5_IJSF_SB_EEEEEEENSN_INS5_IJNS5_IJNS5_IJSQ_SB_EEENS5_IJSO_SB_EEEEEESB_NS5_IJSP_NSA_ILi2EEEEEEEEENS5_IJNS5_IJNS5_IJSV_SZ_EEESY_EEESX_NS5_IJSB_SZ_EEEEEEEEEEEvNS4_8identityENS5_IJNS4_13SM90_TMA_LOADES27_EEES25_vS26_EENS_8epilogue10collective18CollectiveEpilogueINS2A_23Sm100TmaWarpSpecializedILi3ELi2ELi32ELb1ELb0EEEJSI_NS5_IJNSN_ISF_SB_EENSN_ISO_SB_EEEEENS_10bfloat16_tESM_S2I_SM_NS2A_6fusion15FusionCallbacksIS2E_NS2J_17LinearCombinationIS2I_fS2I_fLNS_15FloatRoundStyleE2EEESI_S2H_JEEENS4_5SM1004TMEM4LOAD26SM100_TMEM_LOAD_32dp32b32xES27_NS1L_INS1M_ILi2ELi4ELi3EEENS1O_ILi16EEENSN_INS5_IJSC_SO_EEES1V_EEEENS4_39AutoVectorizingCopyWithAssumedAlignmentILi128EEENS4_14SM90_TMA_STOREES2X_S2Z_S2Z_EEEvvEEEEvNT_6ParamsE,"a",@progbits
	.sectionflags	@""
	.align	4
.nv.constant0._ZN7cutlass13device_kernelINS_4gemm6kernel13GemmUniversalIN4cute5tupleIJiiiiEEENS1_10collective13CollectiveMmaINS1_46MainloopSm100TmaUmmaWarpSpecializedBlockScaledILi4ELi2ELi2ENS5_IJNS4_1CILi1EEENSA_ILi8EEESB_EEEEENS5_IJNSA_ILi128EEENSA_ILi64EEENSA_ILi256EEEEEENS5_IJNS_12float_e5m2_tENS_13float_ue8m0_tEEEENS5_IJNS5_IJlSB_lEEENS4_6LayoutINS5_IJNS5_IJNS5_IJNSA_ILi32EEENSA_ILi4EEEEEEiEEESR_NS5_IJSB_iEEEEEENS5_IJNS5_IJNS5_IJNSA_ILi16EEESP_EEEiEEENS5_IJNS5_IJNSA_ILi0EEESB_EEENSA_ILi512EEEEEENS5_IJSX_iEEEEEEEEEEESL_S14_NS4_8TiledMMAINS4_8MMA_AtomIJNS4_21SM100_MMA_MXF8F6F4_SSISJ_SJ_fSK_Li128ELi64ELNS4_4UMMA5MajorE0ELS19_0ELNS18_7ScaleInE0ELS1A_0EEEEEENSN_INS5_IJSB_SB_SB_EEENS5_IJSX_SX_SX_EEEEENS5_IJNS4_10UnderscoreES1G_S1G_EEEEENS5_IJNS4_23SM90_TMA_LOAD_MULTICASTES1J_EEENS5_IJNS4_14ComposedLayoutINS4_7SwizzleILi3ELi4ELi3EEENS4_18smem_ptr_flag_bitsILi8EEENSN_INS5_IJSC_SF_EEENS5_IJSF_SB_EEEEEEENSN_INS5_IJNS5_IJNS5_IJSQ_SB_EEENS5_IJSO_SB_EEEEEESB_NS5_IJSP_NSA_ILi2EEEEEEEEENS5_IJNS5_IJNS5_IJSV_SZ_EEESY_EEESX_NS5_IJSB_SZ_EEEEEEEEEEEvNS4_8identityENS5_IJNS4_13SM90_TMA_LOADES27_EEES25_vS26_EENS_8epilogue10collective18CollectiveEpilogueINS2A_23Sm100TmaWarpSpecializedILi3ELi2ELi32ELb1ELb0EEEJSI_NS5_IJNSN_ISF_SB_EENSN_ISO_SB_EEEEENS_10bfloat16_tESM_S2I_SM_NS2A_6fusion15FusionCallbacksIS2E_NS2J_17LinearCombinationIS2I_fS2I_fLNS_15FloatRoundStyleE2EEESI_S2H_JEEENS4_5SM1004TMEM4LOAD26SM100_TMEM_LOAD_32dp32b32xES27_NS1L_INS1M_ILi2ELi4ELi3EEENS1O_ILi16EEENSN_INS5_IJSC_SO_EEES1V_EEEENS4_39AutoVectorizingCopyWithAssumedAlignmentILi128EEENS4_14SM90_TMA_STOREES2X_S2Z_S2Z_EEEvvEEEEvNT_6ParamsE:
	.zero		3968


//--------------------- SYMBOLS --------------------------

	.type		.nv.reservedSmem.offset0,@object
	.size		.nv.reservedSmem.offset0,0x4
	.type		.nv.reservedSmem.cap,@object
	.size		.nv.reservedSmem.cap,0x4
	.type		__assertfail,@function
